	.target	sm_90a

	.elftype	@"ET_EXEC"


//--------------------- .note.nv.tkinfo           --------------------------
	.section	.note.nv.tkinfo,"",@"SHT_NOTE"
	.sectionflags	@"SHF_NOTE_NV_TKINFO"
	.tkinfo
        /*0018*/ 	.word	0x00000002
        /*0030*/ 	.string	""
        /*0030*/ 	.string	"ptxas"
        /*0030*/ 	.string	"Cuda compilation tools, release 13.0, V13.0.88"
        /*0030*/ 	.string	"Build cuda_13.0.r13.0/compiler.36424714_0"
        /*0030*/ 	.string	"-arch sm_90a -m 64 "



//--------------------- .note.nv.cuinfo           --------------------------
	.section	.note.nv.cuinfo,"",@"SHT_NOTE"
	.sectionflags	@"SHF_NOTE_NV_CUINFO"
        /*0018*/ 	.short	0x0002
        /*001a*/ 	.short	0x005a
        /*001c*/ 	.short	0x0082
	.zero		2


//--------------------- .nv.info                  --------------------------
	.section	.nv.info,"",@"SHT_CUDA_INFO"
	.align	4


	//----- nvinfo : EIATTR_REGCOUNT
	.align		4
        /*0000*/ 	.byte	0x04, 0x2f
        /*0002*/ 	.short	(.L_15 - .L_14)
	.align		4
.L_14:
        /*0004*/ 	.word	index@(_ZN7cutlass13device_kernelINS_4gemm6kernel13GemmUniversalIN4cute5tupleIJiiiiEEENS1_10collective13CollectiveMmaINS1_34MainloopSm90TmaGmmaWarpSpecializedILi2ENS5_IJNS4_1CILi4EEESB_NSA_ILi1EEEEEENS1_35KernelTmaWarpSpecializedCooperativeEEENS5_IJNSA_ILi128EEENSA_ILi256EEESG_EEENS_6half_tENS5_IJlSC_lEEESJ_SK_NS4_8TiledMMAINS4_8MMA_AtomIJNS4_4SM904GMMA26MMA_64x256x16_F32F16F16_SSILNSO_5MajorE0ELSQ_0ELNSO_7ScaleInE1ELSR_1EEEEEENS4_6LayoutINS5_IJNSA_ILi2EEESC_SC_EEENS5_IJSC_NSA_ILi0EEESX_EEEEENS5_IJNS4_10UnderscoreES10_S10_EEEEENS4_23SM90_TMA_LOAD_MULTICASTENS4_14ComposedLayoutINS4_7SwizzleILi3ELi4ELi3EEENS4_18smem_ptr_flag_bitsILi16EEENSU_INS5_IJNSA_ILi8EEENSA_ILi64EEEEEENS5_IJS1A_SC_EEEEEEEvNS4_8identityES13_S1E_vS1F_EENS_8epilogue10collective6detail29Sm90TmaWarpSpecializedAdapterINS1I_15DefaultEpilogueISJ_SK_SK_NS1H_6thread17LinearCombinationISJ_Li1EffLNS1M_9ScaleType4KindE0ELNS_15FloatRoundStyleE2ESJ_EENS1_15EpilogueDefaultEEEEEvvEEEEvNT_6ParamsE)
        /*0008*/ 	.word	0x000000a8


	//----- nvinfo : EIATTR_FRAME_SIZE
	.align		4
.L_15:
        /*000c*/ 	.byte	0x04, 0x11
        /*000e*/ 	.short	(.L_17 - .L_16)
	.align		4
.L_16:
        /*0010*/ 	.word	index@(_ZN7cutlass13device_kernelINS_4gemm6kernel13GemmUniversalIN4cute5tupleIJiiiiEEENS1_10collective13CollectiveMmaINS1_34MainloopSm90TmaGmmaWarpSpecializedILi2ENS5_IJNS4_1CILi4EEESB_NSA_ILi1EEEEEENS1_35KernelTmaWarpSpecializedCooperativeEEENS5_IJNSA_ILi128EEENSA_ILi256EEESG_EEENS_6half_tENS5_IJlSC_lEEESJ_SK_NS4_8TiledMMAINS4_8MMA_AtomIJNS4_4SM904GMMA26MMA_64x256x16_F32F16F16_SSILNSO_5MajorE0ELSQ_0ELNSO_7ScaleInE1ELSR_1EEEEEENS4_6LayoutINS5_IJNSA_ILi2EEESC_SC_EEENS5_IJSC_NSA_ILi0EEESX_EEEEENS5_IJNS4_10UnderscoreES10_S10_EEEEENS4_23SM90_TMA_LOAD_MULTICASTENS4_14ComposedLayoutINS4_7SwizzleILi3ELi4ELi3EEENS4_18smem_ptr_flag_bitsILi16EEENSU_INS5_IJNSA_ILi8EEENSA_ILi64EEEEEENS5_IJS1A_SC_EEEEEEEvNS4_8identityES13_S1E_vS1F_EENS_8epilogue10collective6detail29Sm90TmaWarpSpecializedAdapterINS1I_15DefaultEpilogueISJ_SK_SK_NS1H_6thread17LinearCombinationISJ_Li1EffLNS1M_9ScaleType4KindE0ELNS_15FloatRoundStyleE2ESJ_EENS1_15EpilogueDefaultEEEEEvvEEEEvNT_6ParamsE)
        /*0014*/ 	.word	0x00000000


	//----- nvinfo : EIATTR_MIN_STACK_SIZE
	.align		4
.L_17:
        /*0018*/ 	.byte	0x04, 0x12
        /*001a*/ 	.short	(.L_19 - .L_18)
	.align		4
.L_18:
        /*001c*/ 	.word	index@(_ZN7cutlass13device_kernelINS_4gemm6kernel13GemmUniversalIN4cute5tupleIJiiiiEEENS1_10collective13CollectiveMmaINS1_34MainloopSm90TmaGmmaWarpSpecializedILi2ENS5_IJNS4_1CILi4EEESB_NSA_ILi1EEEEEENS1_35KernelTmaWarpSpecializedCooperativeEEENS5_IJNSA_ILi128EEENSA_ILi256EEESG_EEENS_6half_tENS5_IJlSC_lEEESJ_SK_NS4_8TiledMMAINS4_8MMA_AtomIJNS4_4SM904GMMA26MMA_64x256x16_F32F16F16_SSILNSO_5MajorE0ELSQ_0ELNSO_7ScaleInE1ELSR_1EEEEEENS4_6LayoutINS5_IJNSA_ILi2EEESC_SC_EEENS5_IJSC_NSA_ILi0EEESX_EEEEENS5_IJNS4_10UnderscoreES10_S10_EEEEENS4_23SM90_TMA_LOAD_MULTICASTENS4_14ComposedLayoutINS4_7SwizzleILi3ELi4ELi3EEENS4_18smem_ptr_flag_bitsILi16EEENSU_INS5_IJNSA_ILi8EEENSA_ILi64EEEEEENS5_IJS1A_SC_EEEEEEEvNS4_8identityES13_S1E_vS1F_EENS_8epilogue10collective6detail29Sm90TmaWarpSpecializedAdapterINS1I_15DefaultEpilogueISJ_SK_SK_NS1H_6thread17LinearCombinationISJ_Li1EffLNS1M_9ScaleType4KindE0ELNS_15FloatRoundStyleE2ESJ_EENS1_15EpilogueDefaultEEEEEvvEEEEvNT_6ParamsE)
        /*0020*/ 	.word	0x00000000
.L_19:


//--------------------- .nv.compat                --------------------------
	.section	.nv.compat,"",@"SHT_CUDA_COMPAT_INFO"
	.align	4
        /*0000*/ 	.byte	0x02, 0x09, 0x01, 0x00, 0x02, 0x02, 0x04, 0x00, 0x02, 0x05, 0x05, 0x00, 0x03, 0x07, 0x01, 0x01
        /*0010*/ 	.byte	0x02, 0x03, 0x01, 0x00, 0x02, 0x06, 0x01, 0x00, 0x04, 0x0b, 0x08, 0x00, 0x00, 0x00, 0x00, 0x00
        /*0020*/ 	.byte	0x00, 0x00, 0x00, 0x00


//--------------------- .nv.info._ZN7cutlass13device_kernelINS_4gemm6kernel13GemmUniversalIN4cute5tupleIJiiiiEEENS1_10collective13CollectiveMmaINS1_34MainloopSm90TmaGmmaWarpSpecializedILi2ENS5_IJNS4_1CILi4EEESB_NSA_ILi1EEEEEENS1_35KernelTmaWarpSpecializedCooperativeEEENS5_IJNSA_ILi128EEENSA_ILi256EEESG_EEENS_6half_tENS5_IJlSC_lEEESJ_SK_NS4_8TiledMMAINS4_8MMA_AtomIJNS4_4SM904GMMA26MMA_64x256x16_F32F16F16_SSILNSO_5MajorE0ELSQ_0ELNSO_7ScaleInE1ELSR_1EEEEEENS4_6LayoutINS5_IJNSA_ILi2EEESC_SC_EEENS5_IJSC_NSA_ILi0EEESX_EEEEENS5_IJNS4_10UnderscoreES10_S10_EEEEENS4_23SM90_TMA_LOAD_MULTICASTENS4_14ComposedLayoutINS4_7SwizzleILi3ELi4ELi3EEENS4_18smem_ptr_flag_bitsILi16EEENSU_INS5_IJNSA_ILi8EEENSA_ILi64EEEEEENS5_IJS1A_SC_EEEEEEEvNS4_8identityES13_S1E_vS1F_EENS_8epilogue10collective6detail29Sm90TmaWarpSpecializedAdapterINS1I_15DefaultEpilogueISJ_SK_SK_NS1H_6thread17LinearCombinationISJ_Li1EffLNS1M_9ScaleType4KindE0ELNS_15FloatRoundStyleE2ESJ_EENS1_15EpilogueDefaultEEEEEvvEEEEvNT_6ParamsE --------------------------
	.section	.nv.info._ZN7cutlass13device_kernelINS_4gemm6kernel13GemmUniversalIN4cute5tupleIJiiiiEEENS1_10collective13CollectiveMmaINS1_34MainloopSm90TmaGmmaWarpSpecializedILi2ENS5_IJNS4_1CILi4EEESB_NSA_ILi1EEEEEENS1_35KernelTmaWarpSpecializedCooperativeEEENS5_IJNSA_ILi128EEENSA_ILi256EEESG_EEENS_6half_tENS5_IJlSC_lEEESJ_SK_NS4_8TiledMMAINS4_8MMA_AtomIJNS4_4SM904GMMA26MMA_64x256x16_F32F16F16_SSILNSO_5MajorE0ELSQ_0ELNSO_7ScaleInE1ELSR_1EEEEEENS4_6LayoutINS5_IJNSA_ILi2EEESC_SC_EEENS5_IJSC_NSA_ILi0EEESX_EEEEENS5_IJNS4_10UnderscoreES10_S10_EEEEENS4_23SM90_TMA_LOAD_MULTICASTENS4_14ComposedLayoutINS4_7SwizzleILi3ELi4ELi3EEENS4_18smem_ptr_flag_bitsILi16EEENSU_INS5_IJNSA_ILi8EEENSA_ILi64EEEEEENS5_IJS1A_SC_EEEEEEEvNS4_8identityES13_S1E_vS1F_EENS_8epilogue10collective6detail29Sm90TmaWarpSpecializedAdapterINS1I_15DefaultEpilogueISJ_SK_SK_NS1H_6thread17LinearCombinationISJ_Li1EffLNS1M_9ScaleType4KindE0ELNS_15FloatRoundStyleE2ESJ_EENS1_15EpilogueDefaultEEEEEvvEEEEvNT_6ParamsE,"",@"SHT_CUDA_INFO"
	.sectionflags	@""
	.align	4


	//----- nvinfo : EIATTR_CUDA_API_VERSION
	.align		4
        /*0000*/ 	.byte	0x04, 0x37
        /*0002*/ 	.short	(.L_21 - .L_20)
.L_20:
        /*0004*/ 	.word	0x00000082


	//----- nvinfo : EIATTR_KPARAM_INFO
	.align		4
.L_21:
        /*0008*/ 	.byte	0x04, 0x17
        /*000a*/ 	.short	(.L_23 - .L_22)
.L_22:
        /*000c*/ 	.word	0x00000000
        /*0010*/ 	.short	0x0000
        /*0012*/ 	.short	0x0070
        /*0014*/ 	.byte	0x00, 0xf0, 0x01, 0x10


	//----- nvinfo : EIATTR_SPARSE_MMA_MASK
	.align		4
.L_23:
        /*0018*/ 	.byte	0x03, 0x50
        /*001a*/ 	.short	0x0000


	//----- nvinfo : EIATTR_MAXREG_COUNT
	.align		4
        /*001c*/ 	.byte	0x03, 0x1b
        /*001e*/ 	.short	0x00a8


	//----- nvinfo : EIATTR_NUM_BARRIERS
	.align		4
        /*0020*/ 	.byte	0x02, 0x4c
        /*0022*/ 	.byte	0x01
	.zero		1


	//----- nvinfo : EIATTR_EXTERNS
	.align		4
        /*0024*/ 	.byte	0x04, 0x0f
        /*0026*/ 	.short	(.L_25 - .L_24)


	//   ....[0]....
	.align		4
.L_24:
        /*0028*/ 	.word	index@(__assertfail)


	//----- nvinfo : EIATTR_MERCURY_ISA_VERSION
	.align		4
.L_25:
        /*002c*/ 	.byte	0x03, 0x5f
        /*002e*/ 	.short	0x0101


	//----- nvinfo : EIATTR_INT_WARP_WIDE_INSTR_OFFSETS
	.align		4
        /*0030*/ 	.byte	0x04, 0x31
        /*0032*/ 	.short	(.L_27 - .L_26)


	//   ....[0]....
.L_26:
        /*0034*/ 	.word	0x00000440


	//   ....[1]....
        /*0038*/ 	.word	0x00000470


	//   ....[2]....
        /*003c*/ 	.word	0x00000620


	//   ....[3]....
        /*0040*/ 	.word	0x00002110


	//----- nvinfo : EIATTR_COOP_GROUP_MASK_REGIDS
	.align		4
.L_27:
        /*0044*/ 	.byte	0x04, 0x29
        /*0046*/ 	.short	(.L_29 - .L_28)


	//   ....[0]....
.L_28:
        /*0048*/ 	.word	0xffffffff


	//   ....[1]....
        /*004c*/ 	.word	0xffffffff


	//   ....[2]....
        /*0050*/ 	.word	0xffffffff


	//   ....[3]....
        /*0054*/ 	.word	0xffffffff


	//   ....[4]....
        /*0058*/ 	.word	0xffffffff


	//   ....[5]....
        /*005c*/ 	.word	0xffffffff


	//----- nvinfo : EIATTR_COOP_GROUP_INSTR_OFFSETS
	.align		4
.L_29:
        /*0060*/ 	.byte	0x04, 0x28
        /*0062*/ 	.short	(.L_31 - .L_30)


	//   ....[0]....
.L_30:
        /*0064*/ 	.word	0x00000060


	//   ....[1]....
        /*0068*/ 	.word	0x00000070


	//   ....[2]....
        /*006c*/ 	.word	0x00000130


	//   ....[3]....
        /*0070*/ 	.word	0x00000290


	//   ....[4]....
        /*0074*/ 	.word	0x000007d0


	//   ....[5]....
        /*0078*/ 	.word	0x00001220


	//----- nvinfo : EIATTR_REG_RECONFIG
	.align		4
.L_31:
        /*007c*/ 	.byte	0x01, 0x54
	.zero		2


	//----- nvinfo : EIATTR_SYSCALL_OFFSETS
	.align		4
        /*0080*/ 	.byte	0x04, 0x46
        /*0082*/ 	.short	(.L_33 - .L_32)


	//   ....[0]....
.L_32:
        /*0084*/ 	.word	0x000013e0


	//----- nvinfo : EIATTR_MBARRIER_INSTR_OFFSETS
	.align		4
.L_33:
        /*0088*/ 	.byte	0x04, 0x39
        /*008a*/ 	.short	(.L_35 - .L_34)


	//   ....[0]....
.L_34:
        /*008c*/ 	.word	0x00000230
        /*0090*/ 	.word	0x000000ff
        /*0094*/ 	.word	0x00000000
        /*0098*/ 	.short	0x0100
        /*009a*/ 	.byte	0x08
	.zero		1


	//   ....[1]....
        /*009c*/ 	.word	0x00000240
        /*00a0*/ 	.word	0x000000ff
        /*00a4*/ 	.word	0x00000010
        /*00a8*/ 	.short	0x0100
        /*00aa*/ 	.byte	0x08
	.zero		1


	//   ....[2]....
        /*00ac*/ 	.word	0x00000250
        /*00b0*/ 	.word	0x000000ff
        /*00b4*/ 	.word	0x00000008
        /*00b8*/ 	.short	0x0100
        /*00ba*/ 	.byte	0x08
	.zero		1


	//   ....[3]....
        /*00bc*/ 	.word	0x00000260
        /*00c0*/ 	.word	0x000000ff
        /*00c4*/ 	.word	0x00000018
        /*00c8*/ 	.short	0x0100
        /*00ca*/ 	.byte	0x08
	.zero		1


	//   ....[4]....
        /*00cc*/ 	.word	0x000006b0
        /*00d0*/ 	.word	0x000000ff
        /*00d4*/ 	.word	0x00000030
        /*00d8*/ 	.short	0x0100
        /*00da*/ 	.byte	0x06
	.zero		1


	//   ....[5]....
        /*00dc*/ 	.word	0x00000750
        /*00e0*/ 	.word	0x000000ff
        /*00e4*/ 	.word	0x00000038
        /*00e8*/ 	.short	0x0100
        /*00ea*/ 	.byte	0x06
	.zero		1


	//   ....[6]....
        /*00ec*/ 	.word	0x000014a0
        /*00f0*/ 	.word	0x00000003
        /*00f4*/ 	.word	0x00000000
        /*00f8*/ 	.short	0x010a
        /*00fa*/ 	.byte	0x3f
	.zero		1


	//   ....[7]....
        /*00fc*/ 	.word	0x000014e0
        /*0100*/ 	.word	0x00000003
        /*0104*/ 	.word	0x00000000
        /*0108*/ 	.short	0x010a
        /*010a*/ 	.byte	0x3f
	.zero		1


	//   ....[8]....
        /*010c*/ 	.word	0x00001ae0
        /*0110*/ 	.word	0x00000005
        /*0114*/ 	.word	0x00000000
        /*0118*/ 	.short	0x010a
        /*011a*/ 	.byte	0x3f
	.zero		1


	//   ....[9]....
        /*011c*/ 	.word	0x00001b20
        /*0120*/ 	.word	0x00000005
        /*0124*/ 	.word	0x00000000
        /*0128*/ 	.short	0x010a
        /*012a*/ 	.byte	0x3f
	.zero		1


	//   ....[10]....
        /*012c*/ 	.word	0x00001fb0
        /*0130*/ 	.word	0x00000005
        /*0134*/ 	.word	0x00000000
        /*0138*/ 	.short	0x0101
        /*013a*/ 	.byte	0x3f
	.zero		1


	//   ....[11]....
        /*013c*/ 	.word	0x00002190
        /*0140*/ 	.word	0x00000003
        /*0144*/ 	.word	0x00000000
        /*0148*/ 	.short	0x0101
        /*014a*/ 	.byte	0x3f
	.zero		1


	//   ....[12]....
        /*014c*/ 	.word	0x0000b0c0
        /*0150*/ 	.word	0x00000014
        /*0154*/ 	.word	0x00000010
        /*0158*/ 	.short	0x010a
        /*015a*/ 	.byte	0x3f
	.zero		1


	//   ....[13]....
        /*015c*/ 	.word	0x0000b560
        /*0160*/ 	.word	0x00000004
        /*0164*/ 	.word	0x00000038
        /*0168*/ 	.short	0x0101
        /*016a*/ 	.byte	0x3f
	.zero		1


	//   ....[14]....
        /*016c*/ 	.word	0x0000bc70
        /*0170*/ 	.word	0x00000005
        /*0174*/ 	.word	0x00000000
        /*0178*/ 	.short	0x010a
        /*017a*/ 	.byte	0x3f
	.zero		1


	//   ....[15]....
        /*017c*/ 	.word	0x0000bcf0
        /*0180*/ 	.word	0x00000009
        /*0184*/ 	.word	0x00000000
        /*0188*/ 	.short	0x010a
        /*018a*/ 	.byte	0x3f
	.zero		1


	//   ....[16]....
        /*018c*/ 	.word	0x0000bd50
        /*0190*/ 	.word	0x00000003
        /*0194*/ 	.word	0x00000000
        /*0198*/ 	.short	0x010a
        /*019a*/ 	.byte	0x3f
	.zero		1


	//   ....[17]....
        /*019c*/ 	.word	0x0000bda0
        /*01a0*/ 	.word	0x00000005
        /*01a4*/ 	.word	0x00000000
        /*01a8*/ 	.short	0x010a
        /*01aa*/ 	.byte	0x3f
	.zero		1


	//   ....[18]....
        /*01ac*/ 	.word	0x0000be70
        /*01b0*/ 	.word	0x00000014
        /*01b4*/ 	.word	0x00000010
        /*01b8*/ 	.short	0x010a
        /*01ba*/ 	.byte	0x3f
	.zero		1


	//   ....[19]....
        /*01bc*/ 	.word	0x0000bf40
        /*01c0*/ 	.word	0x00000005
        /*01c4*/ 	.word	0x00000000
        /*01c8*/ 	.short	0x010a
        /*01ca*/ 	.byte	0x3f
	.zero		1


	//----- nvinfo : EIATTR_NUM_MBARRIERS
	.align		4
.L_35:
        /*01cc*/ 	.byte	0x03, 0x38
        /*01ce*/ 	.short	0x0006


	//----- nvinfo : EIATTR_EXIT_INSTR_OFFSETS
	.align		4
        /*01d0*/ 	.byte	0x04, 0x1c
        /*01d2*/ 	.short	(.L_37 - .L_36)


	//   ....[0]....
.L_36:
        /*01d4*/ 	.word	0x00000930


	//   ....[1]....
        /*01d8*/ 	.word	0x00001150


	//   ....[2]....
        /*01dc*/ 	.word	0x0000a6a0


	//   ....[3]....
        /*01e0*/ 	.word	0x0000ac00


	//   ....[4]....
        /*01e4*/ 	.word	0x0000bd40


	//----- nvinfo : EIATTR_MAX_THREADS
	.align		4
.L_37:
        /*01e8*/ 	.byte	0x04, 0x05
        /*01ea*/ 	.short	(.L_39 - .L_38)
.L_38:
        /*01ec*/ 	.word	0x00000180
        /*01f0*/ 	.word	0x00000001
        /*01f4*/ 	.word	0x00000001


	//----- nvinfo : EIATTR_CRS_STACK_SIZE
	.align		4
.L_39:
        /*01f8*/ 	.byte	0x04, 0x1e
        /*01fa*/ 	.short	(.L_41 - .L_40)
.L_40:
        /*01fc*/ 	.word	0x00000000


	//----- nvinfo : EIATTR_CBANK_PARAM_SIZE
	.align		4
.L_41:
        /*0200*/ 	.byte	0x03, 0x19
        /*0202*/ 	.short	0x0470


	//----- nvinfo : EIATTR_PARAM_CBANK
	.align		4
        /*0204*/ 	.byte	0x04, 0x0a
        /*0206*/ 	.short	(.L_43 - .L_42)
	.align		4
.L_42:
        /*0208*/ 	.word	index@(.nv.constant0._ZN7cutlass13device_kernelINS_4gemm6kernel13GemmUniversalIN4cute5tupleIJiiiiEEENS1_10collective13CollectiveMmaINS1_34MainloopSm90TmaGmmaWarpSpecializedILi2ENS5_IJNS4_1CILi4EEESB_NSA_ILi1EEEEEENS1_35KernelTmaWarpSpecializedCooperativeEEENS5_IJNSA_ILi128EEENSA_ILi256EEESG_EEENS_6half_tENS5_IJlSC_lEEESJ_SK_NS4_8TiledMMAINS4_8MMA_AtomIJNS4_4SM904GMMA26MMA_64x256x16_F32F16F16_SSILNSO_5MajorE0ELSQ_0ELNSO_7ScaleInE1ELSR_1EEEEEENS4_6LayoutINS5_IJNSA_ILi2EEESC_SC_EEENS5_IJSC_NSA_ILi0EEESX_EEEEENS5_IJNS4_10UnderscoreES10_S10_EEEEENS4_23SM90_TMA_LOAD_MULTICASTENS4_14ComposedLayoutINS4_7SwizzleILi3ELi4ELi3EEENS4_18smem_ptr_flag_bitsILi16EEENSU_INS5_IJNSA_ILi8EEENSA_ILi64EEEEEENS5_IJS1A_SC_EEEEEEEvNS4_8identityES13_S1E_vS1F_EENS_8epilogue10collective6detail29Sm90TmaWarpSpecializedAdapterINS1I_15DefaultEpilogueISJ_SK_SK_NS1H_6thread17LinearCombinationISJ_Li1EffLNS1M_9ScaleType4KindE0ELNS_15FloatRoundStyleE2ESJ_EENS1_15EpilogueDefaultEEEEEvvEEEEvNT_6ParamsE)
        /*020c*/ 	.short	0x0210
        /*020e*/ 	.short	0x0470


	//----- nvinfo : EIATTR_SW_WAR
	.align		4
.L_43:
        /*0210*/ 	.byte	0x04, 0x36
        /*0212*/ 	.short	(.L_45 - .L_44)
.L_44:
        /*0214*/ 	.word	0x00000008
.L_45:


//--------------------- .nv.callgraph             --------------------------
	.section	.nv.callgraph,"",@"SHT_CUDA_CALLGRAPH"
	.align	4
	.sectionentsize	8
	.align		4
        /*0000*/ 	.word	0x00000000
	.align		4
        /*0004*/ 	.word	0xffffffff
	.align		4
        /*0008*/ 	.word	index@(_ZN7cutlass13device_kernelINS_4gemm6kernel13GemmUniversalIN4cute5tupleIJiiiiEEENS1_10collective13CollectiveMmaINS1_34MainloopSm90TmaGmmaWarpSpecializedILi2ENS5_IJNS4_1CILi4EEESB_NSA_ILi1EEEEEENS1_35KernelTmaWarpSpecializedCooperativeEEENS5_IJNSA_ILi128EEENSA_ILi256EEESG_EEENS_6half_tENS5_IJlSC_lEEESJ_SK_NS4_8TiledMMAINS4_8MMA_AtomIJNS4_4SM904GMMA26MMA_64x256x16_F32F16F16_SSILNSO_5MajorE0ELSQ_0ELNSO_7ScaleInE1ELSR_1EEEEEENS4_6LayoutINS5_IJNSA_ILi2EEESC_SC_EEENS5_IJSC_NSA_ILi0EEESX_EEEEENS5_IJNS4_10UnderscoreES10_S10_EEEEENS4_23SM90_TMA_LOAD_MULTICASTENS4_14ComposedLayoutINS4_7SwizzleILi3ELi4ELi3EEENS4_18smem_ptr_flag_bitsILi16EEENSU_INS5_IJNSA_ILi8EEENSA_ILi64EEEEEENS5_IJS1A_SC_EEEEEEEvNS4_8identityES13_S1E_vS1F_EENS_8epilogue10collective6detail29Sm90TmaWarpSpecializedAdapterINS1I_15DefaultEpilogueISJ_SK_SK_NS1H_6thread17LinearCombinationISJ_Li1EffLNS1M_9ScaleType4KindE0ELNS_15FloatRoundStyleE2ESJ_EENS1_15EpilogueDefaultEEEEEvvEEEEvNT_6ParamsE)
	.align		4
        /*000c*/ 	.word	index@(__assertfail)
	.align		4
        /*0010*/ 	.word	0x00000000
	.align		4
        /*0014*/ 	.word	0xfffffffe
	.align		4
        /*0018*/ 	.word	0x00000000
	.align		4
        /*001c*/ 	.word	0xfffffffd
	.align		4
        /*0020*/ 	.word	0x00000000
	.align		4
        /*0024*/ 	.word	0xfffffffc


//--------------------- .nv.constant4             --------------------------
	.section	.nv.constant4,"a",@progbits
	.align	8
	.align		8
.nv.constant4:
        /*0000*/ 	.dword	__assertfail
	.align		8
        /*0008*/ 	.dword	__unnamed_1
	.align		8
        /*0010*/ 	.dword	_ZN40_INTERNAL_fe9b8a0e_4_k_cu_15821519_295204cuda3std3__45__cpo5beginE
	.align		8
        /*0018*/ 	.dword	_ZN40_INTERNAL_fe9b8a0e_4_k_cu_15821519_295204cuda3std3__45__cpo3endE
	.align		8
        /*0020*/ 	.dword	_ZN40_INTERNAL_fe9b8a0e_4_k_cu_15821519_295204cuda3std3__45__cpo6cbeginE
	.align		8
        /*0028*/ 	.dword	_ZN40_INTERNAL_fe9b8a0e_4_k_cu_15821519_295204cuda3std3__45__cpo4cendE
	.align		8
        /*0030*/ 	.dword	_ZN40_INTERNAL_fe9b8a0e_4_k_cu_15821519_295204cuda3std3__442_GLOBAL__N__fe9b8a0e_4_k_cu_15821519_295206ignoreE
	.align		8
        /*0038*/ 	.dword	_ZN40_INTERNAL_fe9b8a0e_4_k_cu_15821519_295204cuda3std3__419piecewise_constructE
	.align		8
        /*0040*/ 	.dword	_ZN40_INTERNAL_fe9b8a0e_4_k_cu_15821519_295204cuda3std3__48in_placeE
	.align		8
        /*0048*/ 	.dword	_ZN40_INTERNAL_fe9b8a0e_4_k_cu_15821519_295204cuda3std6ranges3__45__cpo4swapE
	.align		8
        /*0050*/ 	.dword	_ZN40_INTERNAL_fe9b8a0e_4_k_cu_15821519_295204cuda3std6ranges3__45__cpo9iter_moveE
	.align		8
        /*0058*/ 	.dword	_ZN40_INTERNAL_fe9b8a0e_4_k_cu_15821519_295204cute7productE
	.align		8
        /*0060*/ 	.dword	_ZN40_INTERNAL_fe9b8a0e_4_k_cu_15821519_295204cute1_E
	.align		8
        /*0068*/ 	.dword	$str$22
	.align		8
        /*0070*/ 	.dword	$str$23


//--------------------- .text._ZN7cutlass13device_kernelINS_4gemm6kernel13GemmUniversalIN4cute5tupleIJiiiiEEENS1_10collective13CollectiveMmaINS1_34MainloopSm90TmaGmmaWarpSpecializedILi2ENS5_IJNS4_1CILi4EEESB_NSA_ILi1EEEEEENS1_35KernelTmaWarpSpecializedCooperativeEEENS5_IJNSA_ILi128EEENSA_ILi256EEESG_EEENS_6half_tENS5_IJlSC_lEEESJ_SK_NS4_8TiledMMAINS4_8MMA_AtomIJNS4_4SM904GMMA26MMA_64x256x16_F32F16F16_SSILNSO_5MajorE0ELSQ_0ELNSO_7ScaleInE1ELSR_1EEEEEENS4_6LayoutINS5_IJNSA_ILi2EEESC_SC_EEENS5_IJSC_NSA_ILi0EEESX_EEEEENS5_IJNS4_10UnderscoreES10_S10_EEEEENS4_23SM90_TMA_LOAD_MULTICASTENS4_14ComposedLayoutINS4_7SwizzleILi3ELi4ELi3EEENS4_18smem_ptr_flag_bitsILi16EEENSU_INS5_IJNSA_ILi8EEENSA_ILi64EEEEEENS5_IJS1A_SC_EEEEEEEvNS4_8identityES13_S1E_vS1F_EENS_8epilogue10collective6detail29Sm90TmaWarpSpecializedAdapterINS1I_15DefaultEpilogueISJ_SK_SK_NS1H_6thread17LinearCombinationISJ_Li1EffLNS1M_9ScaleType4KindE0ELNS_15FloatRoundStyleE2ESJ_EENS1_15EpilogueDefaultEEEEEvvEEEEvNT_6ParamsE --------------------------
	.section	.text._ZN7cutlass13device_kernelINS_4gemm6kernel13GemmUniversalIN4cute5tupleIJiiiiEEENS1_10collective13CollectiveMmaINS1_34MainloopSm90TmaGmmaWarpSpecializedILi2ENS5_IJNS4_1CILi4EEESB_NSA_ILi1EEEEEENS1_35KernelTmaWarpSpecializedCooperativeEEENS5_IJNSA_ILi128EEENSA_ILi256EEESG_EEENS_6half_tENS5_IJlSC_lEEESJ_SK_NS4_8TiledMMAINS4_8MMA_AtomIJNS4_4SM904GMMA26MMA_64x256x16_F32F16F16_SSILNSO_5MajorE0ELSQ_0ELNSO_7ScaleInE1ELSR_1EEEEEENS4_6LayoutINS5_IJNSA_ILi2EEESC_SC_EEENS5_IJSC_NSA_ILi0EEESX_EEEEENS5_IJNS4_10UnderscoreES10_S10_EEEEENS4_23SM90_TMA_LOAD_MULTICASTENS4_14ComposedLayoutINS4_7SwizzleILi3ELi4ELi3EEENS4_18smem_ptr_flag_bitsILi16EEENSU_INS5_IJNSA_ILi8EEENSA_ILi64EEEEEENS5_IJS1A_SC_EEEEEEEvNS4_8identityES13_S1E_vS1F_EENS_8epilogue10collective6detail29Sm90TmaWarpSpecializedAdapterINS1I_15DefaultEpilogueISJ_SK_SK_NS1H_6thread17LinearCombinationISJ_Li1EffLNS1M_9ScaleType4KindE0ELNS_15FloatRoundStyleE2ESJ_EENS1_15EpilogueDefaultEEEEEvvEEEEvNT_6ParamsE,"ax",@progbits
	.align	128
.text._ZN7cutlass13device_kernelINS_4gemm6kernel13GemmUniversalIN4cute5tupleIJiiiiEEENS1_10collective13CollectiveMmaINS1_34MainloopSm90TmaGmmaWarpSpecializedILi2ENS5_IJNS4_1CILi4EEESB_NSA_ILi1EEEEEENS1_35KernelTmaWarpSpecializedCooperativeEEENS5_IJNSA_ILi128EEENSA_ILi256EEESG_EEENS_6half_tENS5_IJlSC_lEEESJ_SK_NS4_8TiledMMAINS4_8MMA_AtomIJNS4_4SM904GMMA26MMA_64x256x16_F32F16F16_SSILNSO_5MajorE0ELSQ_0ELNSO_7ScaleInE1ELSR_1EEEEEENS4_6LayoutINS5_IJNSA_ILi2EEESC_SC_EEENS5_IJSC_NSA_ILi0EEESX_EEEEENS5_IJNS4_10UnderscoreES10_S10_EEEEENS4_23SM90_TMA_LOAD_MULTICASTENS4_14ComposedLayoutINS4_7SwizzleILi3ELi4ELi3EEENS4_18smem_ptr_flag_bitsILi16EEENSU_INS5_IJNSA_ILi8EEENSA_ILi64EEEEEENS5_IJS1A_SC_EEEEEEEvNS4_8identityES13_S1E_vS1F_EENS_8epilogue10collective6detail29Sm90TmaWarpSpecializedAdapterINS1I_15DefaultEpilogueISJ_SK_SK_NS1H_6thread17LinearCombinationISJ_Li1EffLNS1M_9ScaleType4KindE0ELNS_15FloatRoundStyleE2ESJ_EENS1_15EpilogueDefaultEEEEEvvEEEEvNT_6ParamsE:
        .type           _ZN7cutlass13device_kernelINS_4gemm6kernel13GemmUniversalIN4cute5tupleIJiiiiEEENS1_10collective13CollectiveMmaINS1_34MainloopSm90TmaGmmaWarpSpecializedILi2ENS5_IJNS4_1CILi4EEESB_NSA_ILi1EEEEEENS1_35KernelTmaWarpSpecializedCooperativeEEENS5_IJNSA_ILi128EEENSA_ILi256EEESG_EEENS_6half_tENS5_IJlSC_lEEESJ_SK_NS4_8TiledMMAINS4_8MMA_AtomIJNS4_4SM904GMMA26MMA_64x256x16_F32F16F16_SSILNSO_5MajorE0ELSQ_0ELNSO_7ScaleInE1ELSR_1EEEEEENS4_6LayoutINS5_IJNSA_ILi2EEESC_SC_EEENS5_IJSC_NSA_ILi0EEESX_EEEEENS5_IJNS4_10UnderscoreES10_S10_EEEEENS4_23SM90_TMA_LOAD_MULTICASTENS4_14ComposedLayoutINS4_7SwizzleILi3ELi4ELi3EEENS4_18smem_ptr_flag_bitsILi16EEENSU_INS5_IJNSA_ILi8EEENSA_ILi64EEEEEENS5_IJS1A_SC_EEEEEEEvNS4_8identityES13_S1E_vS1F_EENS_8epilogue10collective6detail29Sm90TmaWarpSpecializedAdapterINS1I_15DefaultEpilogueISJ_SK_SK_NS1H_6thread17LinearCombinationISJ_Li1EffLNS1M_9ScaleType4KindE0ELNS_15FloatRoundStyleE2ESJ_EENS1_15EpilogueDefaultEEEEEvvEEEEvNT_6ParamsE,@function
        .size           _ZN7cutlass13device_kernelINS_4gemm6kernel13GemmUniversalIN4cute5tupleIJiiiiEEENS1_10collective13CollectiveMmaINS1_34MainloopSm90TmaGmmaWarpSpecializedILi2ENS5_IJNS4_1CILi4EEESB_NSA_ILi1EEEEEENS1_35KernelTmaWarpSpecializedCooperativeEEENS5_IJNSA_ILi128EEENSA_ILi256EEESG_EEENS_6half_tENS5_IJlSC_lEEESJ_SK_NS4_8TiledMMAINS4_8MMA_AtomIJNS4_4SM904GMMA26MMA_64x256x16_F32F16F16_SSILNSO_5MajorE0ELSQ_0ELNSO_7ScaleInE1ELSR_1EEEEEENS4_6LayoutINS5_IJNSA_ILi2EEESC_SC_EEENS5_IJSC_NSA_ILi0EEESX_EEEEENS5_IJNS4_10UnderscoreES10_S10_EEEEENS4_23SM90_TMA_LOAD_MULTICASTENS4_14ComposedLayoutINS4_7SwizzleILi3ELi4ELi3EEENS4_18smem_ptr_flag_bitsILi16EEENSU_INS5_IJNSA_ILi8EEENSA_ILi64EEEEEENS5_IJS1A_SC_EEEEEEEvNS4_8identityES13_S1E_vS1F_EENS_8epilogue10collective6detail29Sm90TmaWarpSpecializedAdapterINS1I_15DefaultEpilogueISJ_SK_SK_NS1H_6thread17LinearCombinationISJ_Li1EffLNS1M_9ScaleType4KindE0ELNS_15FloatRoundStyleE2ESJ_EENS1_15EpilogueDefaultEEEEEvvEEEEvNT_6ParamsE,(.L_x_321 - _ZN7cutlass13device_kernelINS_4gemm6kernel13GemmUniversalIN4cute5tupleIJiiiiEEENS1_10collective13CollectiveMmaINS1_34MainloopSm90TmaGmmaWarpSpecializedILi2ENS5_IJNS4_1CILi4EEESB_NSA_ILi1EEEEEENS1_35KernelTmaWarpSpecializedCooperativeEEENS5_IJNSA_ILi128EEENSA_ILi256EEESG_EEENS_6half_tENS5_IJlSC_lEEESJ_SK_NS4_8TiledMMAINS4_8MMA_AtomIJNS4_4SM904GMMA26MMA_64x256x16_F32F16F16_SSILNSO_5MajorE0ELSQ_0ELNSO_7ScaleInE1ELSR_1EEEEEENS4_6LayoutINS5_IJNSA_ILi2EEESC_SC_EEENS5_IJSC_NSA_ILi0EEESX_EEEEENS5_IJNS4_10UnderscoreES10_S10_EEEEENS4_23SM90_TMA_LOAD_MULTICASTENS4_14ComposedLayoutINS4_7SwizzleILi3ELi4ELi3EEENS4_18smem_ptr_flag_bitsILi16EEENSU_INS5_IJNSA_ILi8EEENSA_ILi64EEEEEENS5_IJS1A_SC_EEEEEEEvNS4_8identityES13_S1E_vS1F_EENS_8epilogue10collective6detail29Sm90TmaWarpSpecializedAdapterINS1I_15DefaultEpilogueISJ_SK_SK_NS1H_6thread17LinearCombinationISJ_Li1EffLNS1M_9ScaleType4KindE0ELNS_15FloatRoundStyleE2ESJ_EENS1_15EpilogueDefaultEEEEEvvEEEEvNT_6ParamsE)
        .other          _ZN7cutlass13device_kernelINS_4gemm6kernel13GemmUniversalIN4cute5tupleIJiiiiEEENS1_10collective13CollectiveMmaINS1_34MainloopSm90TmaGmmaWarpSpecializedILi2ENS5_IJNS4_1CILi4EEESB_NSA_ILi1EEEEEENS1_35KernelTmaWarpSpecializedCooperativeEEENS5_IJNSA_ILi128EEENSA_ILi256EEESG_EEENS_6half_tENS5_IJlSC_lEEESJ_SK_NS4_8TiledMMAINS4_8MMA_AtomIJNS4_4SM904GMMA26MMA_64x256x16_F32F16F16_SSILNSO_5MajorE0ELSQ_0ELNSO_7ScaleInE1ELSR_1EEEEEENS4_6LayoutINS5_IJNSA_ILi2EEESC_SC_EEENS5_IJSC_NSA_ILi0EEESX_EEEEENS5_IJNS4_10UnderscoreES10_S10_EEEEENS4_23SM90_TMA_LOAD_MULTICASTENS4_14ComposedLayoutINS4_7SwizzleILi3ELi4ELi3EEENS4_18smem_ptr_flag_bitsILi16EEENSU_INS5_IJNSA_ILi8EEENSA_ILi64EEEEEENS5_IJS1A_SC_EEEEEEEvNS4_8identityES13_S1E_vS1F_EENS_8epilogue10collective6detail29Sm90TmaWarpSpecializedAdapterINS1I_15DefaultEpilogueISJ_SK_SK_NS1H_6thread17LinearCombinationISJ_Li1EffLNS1M_9ScaleType4KindE0ELNS_15FloatRoundStyleE2ESJ_EENS1_15EpilogueDefaultEEEEEvvEEEEvNT_6ParamsE,@"STO_CUDA_ENTRY STV_DEFAULT"
_ZN7cutlass13device_kernelINS_4gemm6kernel13GemmUniversalIN4cute5tupleIJiiiiEEENS1_10collective13CollectiveMmaINS1_34MainloopSm90TmaGmmaWarpSpecializedILi2ENS5_IJNS4_1CILi4EEESB_NSA_ILi1EEEEEENS1_35KernelTmaWarpSpecializedCooperativeEEENS5_IJNSA_ILi128EEENSA_ILi256EEESG_EEENS_6half_tENS5_IJlSC_lEEESJ_SK_NS4_8TiledMMAINS4_8MMA_AtomIJNS4_4SM904GMMA26MMA_64x256x16_F32F16F16_SSILNSO_5MajorE0ELSQ_0ELNSO_7ScaleInE1ELSR_1EEEEEENS4_6LayoutINS5_IJNSA_ILi2EEESC_SC_EEENS5_IJSC_NSA_ILi0EEESX_EEEEENS5_IJNS4_10UnderscoreES10_S10_EEEEENS4_23SM90_TMA_LOAD_MULTICASTENS4_14ComposedLayoutINS4_7SwizzleILi3ELi4ELi3EEENS4_18smem_ptr_flag_bitsILi16EEENSU_INS5_IJNSA_ILi8EEENSA_ILi64EEEEEENS5_IJS1A_SC_EEEEEEEvNS4_8identityES13_S1E_vS1F_EENS_8epilogue10collective6detail29Sm90TmaWarpSpecializedAdapterINS1I_15DefaultEpilogueISJ_SK_SK_NS1H_6thread17LinearCombinationISJ_Li1EffLNS1M_9ScaleType4KindE0ELNS_15FloatRoundStyleE2ESJ_EENS1_15EpilogueDefaultEEEEEvvEEEEvNT_6ParamsE:
[----:B------:R-:W0:Y:S01]  /*0000*/  LDC R1, c[0x0][0x28] ;  /* 0x00000a00ff017b82 */ /* 0x000e220000000800 */
[----:B------:R-:W1:Y:S01]  /*0010*/  S2R R18, SR_TID.X ;  /* 0x0000000000127919 */ /* 0x000e620000002100 */
[----:B------:R-:W-:Y:S01]  /*0020*/  ELECT P0, URZ, PT ;  /* 0x00000000003f782f */ /* 0x000fe20003800000 */
[----:B------:R-:W-:Y:S01]  /*0030*/  BSSY B0, `(.L_x_0) ;  /* 0x000000f000007945 */ /* 0x000fe20003800000 */
[--C-:B-1----:R-:W-:Y:S02]  /*0040*/  SHF.R.U32.HI R0, RZ, 0x5, R18.reuse ;  /* 0x00000005ff007819 */ /* 0x102fe40000011612 */
[----:B------:R-:W-:-:S03]  /*0050*/  SHF.R.U32.HI R3, RZ, 0x7, R18 ;  /* 0x00000007ff037819 */ /* 0x000fc60000011612 */
[----:B------:R-:W1:Y:S04]  /*0060*/  SHFL.IDX PT, R2, R0, RZ, 0x1f ;  /* 0x00001fff00027589 */ /* 0x000e6800000e0000 */
[----:B------:R2:W3:Y:S01]  /*0070*/  SHFL.IDX PT, R5, R3, RZ, 0x1f ;  /* 0x00001fff03057589 */ /* 0x0004e200000e0000 */
[----:B-1----:R-:W-:-:S13]  /*0080*/  ISETP.NE.OR P0, PT, R2, RZ, !P0 ;  /* 0x000000ff0200720c */ /* 0x002fda0004705670 */
[----:B0-23--:R-:W-:Y:S05]  /*0090*/  @P0 BRA `(.L_x_1) ;  /* 0x0000000000200947 */ /* 0x00dfea0003800000 */
[----:B------:R-:W-:Y:S02]  /*00a0*/  ULDC.64 UR4, c[0x0][0x198] ;  /* 0x0000660000047ab9 */ /* 0x000fe40000000a00 */
[----:B------:R-:W-:Y:S02]  /*00b0*/  UIADD3 UR6, UP0, UR4, 0xf0, URZ ;  /* 0x000000f004067890 */ /* 0x000fe4000ff1e03f */
[----:B------:R-:W-:Y:S02]  /*00c0*/  UIADD3 UR4, UP1, UR4, 0x1f0, URZ ;  /* 0x000001f004047890 */ /* 0x000fe4000ff3e03f */
[----:B------:R-:W-:Y:S02]  /*00d0*/  UIADD3.X UR7, URZ, UR5, URZ, UP0, !UPT ;  /* 0x000000053f077290 */ /* 0x000fe400087fe43f */
[----:B------:R-:W-:-:S07]  /*00e0*/  UIADD3.X UR5, URZ, UR5, URZ, UP1, !UPT ;  /* 0x000000053f057290 */ /* 0x000fce0008ffe43f */
[----:B------:R0:W-:Y:S02]  /*00f0*/  UTMACCTL.PF [UR6] ;  /* 0x00000000060079b9 */ /* 0x0001e40008040000 */
[----:B------:R0:W-:Y:S02]  /*0100*/  UTMACCTL.PF [UR4] ;  /* 0x00000000040079b9 */ /* 0x0001e40008040000 */
[----:B0-----:R-:W-:Y:S01]  /*0110*/  NOP ;  /* 0x0000000000007918 */ /* 0x001fe20000000000 */
.L_x_1:
[----:B------:R-:W-:Y:S05]  /*0120*/  BSYNC B0 ;  /* 0x0000000000007941 */ /* 0x000fea0003800000 */
.L_x_0:
[----:B------:R-:W0:Y:S02]  /*0130*/  SHFL.IDX PT, R3, R0, RZ, 0x1f ;  /* 0x00001fff00037589 */ /* 0x000e2400000e0000 */
[----:B0-----:R-:W-:-:S13]  /*0140*/  ISETP.NE.AND P0, PT, R3, RZ, PT ;  /* 0x000000ff0300720c */ /* 0x001fda0003f05270 */
[----:B------:R-:W-:Y:S05]  /*0150*/  @P0 BRA `(.L_x_2) ;  /* 0x0000000000480947 */ /* 0x000fea0003800000 */
[----:B------:R-:W0:Y:S01]  /*0160*/  S2UR UR8, SR_CgaCtaId ;  /* 0x00000000000879c3 */ /* 0x000e220000008800 */
[----:B------:R-:W-:Y:S01]  /*0170*/  UMOV UR4, 0x400 ;  /* 0x0000040000047882 */ /* 0x000fe20000000000 */
[----:B------:R-:W-:Y:S01]  /*0180*/  UMOV UR5, 0x1 ;  /* 0x0000000100057882 */ /* 0x000fe20000000000 */
[----:B------:R-:W-:Y:S01]  /*0190*/  UMOV UR6, 0xe ;  /* 0x0000000e00067882 */ /* 0x000fe20000000000 */
[----:B------:R-:W-:Y:S01]  /*01a0*/  ELECT P0, URZ, PT ;  /* 0x00000000003f782f */ /* 0x000fe20003800000 */
[----:B------:R-:W-:-:S04]  /*01b0*/  UIADD3 UR6, -UR6, 0x100000, URZ ;  /* 0x0010000006067890 */ /* 0x000fc8000fffe13f */
[----:B------:R-:W-:Y:S02]  /*01c0*/  USHF.L.U32 UR7, UR6, 0xb, URZ ;  /* 0x0000000b06077899 */ /* 0x000fe4000800063f */
[----:B------:R-:W-:Y:S02]  /*01d0*/  USHF.L.U32 UR6, UR6, 0x1, URZ ;  /* 0x0000000106067899 */ /* 0x000fe4000800063f */
[----:B0-----:R-:W-:Y:S02]  /*01e0*/  ULEA UR8, UR8, UR4, 0x18 ;  /* 0x0000000408087291 */ /* 0x001fe4000f8ec03f */
[----:B------:R-:W-:-:S04]  /*01f0*/  UIADD3 UR4, -UR5, 0x100000, URZ ;  /* 0x0010000005047890 */ /* 0x000fc8000fffe13f */
[----:B------:R-:W-:Y:S02]  /*0200*/  USHF.L.U32 UR5, UR4, 0xb, URZ ;  /* 0x0000000b04057899 */ /* 0x000fe4000800063f */
[----:B------:R-:W-:Y:S01]  /*0210*/  USHF.L.U32 UR4, UR4, 0x1, URZ ;  /* 0x0000000104047899 */ /* 0x000fe2000800063f */
[----:B------:R-:W0:Y:S11]  /*0220*/  FENCE.VIEW.ASYNC.S ;  /* 0x00000000000073c6 */ /* 0x000e360000000000 */
[----:B0-----:R0:W1:Y:S01]  /*0230*/  SYNCS.EXCH.64 URZ, [UR8], UR4 ;  /* 0x00000004083f75b2 */ /* 0x0010620008000100 */
[----:B------:R0:W2:Y:S01]  /*0240*/  SYNCS.EXCH.64 URZ, [UR8+0x10], UR6 ;  /* 0x00001006083f75b2 */ /* 0x0000a20008000100 */
[----:B------:R0:W3:Y:S01]  /*0250*/  SYNCS.EXCH.64 URZ, [UR8+0x8], UR4 ;  /* 0x00000804083f75b2 */ /* 0x0000e20008000100 */
[----:B------:R0:W4:Y:S01]  /*0260*/  SYNCS.EXCH.64 URZ, [UR8+0x18], UR6 ;  /* 0x00001806083f75b2 */ /* 0x0001220008000100 */
[----:B------:R-:W-:Y:S01]  /*0270*/  NOP ;  /* 0x0000000000007918 */ /* 0x000fe20000000000 */
.L_x_2:
[----:B------:R-:W-:Y:S01]  /*0280*/  SHF.R.S32.HI R7, RZ, 0x1f, R18 ;  /* 0x0000001fff077819 */ /* 0x000fe20000011412 */
[----:B------:R-:W5:Y:S01]  /*0290*/  SHFL.IDX PT, R0, R0, RZ, 0x1f ;  /* 0x00001fff00007589 */ /* 0x000f6200000e0000 */
[----:B0-----:R-:W0:Y:S01]  /*02a0*/  S2UR UR8, SR_CTAID.X ;  /* 0x00000000000879c3 */ /* 0x001e220000002500 */
[----:B------:R-:W-:Y:S02]  /*02b0*/  ELECT P0, URZ, PT ;  /* 0x00000000003f782f */ /* 0x000fe40003800000 */
[----:B------:R-:W-:Y:S01]  /*02c0*/  LEA.HI R7, R7, R18, RZ, 0x7 ;  /* 0x0000001207077211 */ /* 0x000fe200078f38ff */
[----:B------:R-:W1:Y:S01]  /*02d0*/  S2R R4, SR_CTAID.Y ;  /* 0x0000000000047919 */ /* 0x000e620000002600 */
[----:B------:R-:W-:Y:S01]  /*02e0*/  SHF.R.S32.HI R8, RZ, 0x1f, R3 ;  /* 0x0000001fff087819 */ /* 0x000fe20000011403 */
[----:B------:R-:W-:Y:S01]  /*02f0*/  ULDC UR4, c[0x0][0x150] ;  /* 0x0000540000047ab9 */ /* 0x000fe20000000800 */
[----:B------:R-:W-:Y:S01]  /*0300*/  LOP3.LUT R7, R7, 0xffffff80, RZ, 0xc0, !PT ;  /* 0xffffff8007077812 */ /* 0x000fe200078ec0ff */
[----:B------:R-:W-:Y:S01]  /*0310*/  NOP ;  /* 0x0000000000007918 */ /* 0x000fe20000000000 */
[----:B------:R-:W-:Y:S01]  /*0320*/  LEA.HI R8, R8, R3, RZ, 0x2 ;  /* 0x0000000308087211 */ /* 0x000fe200078f10ff */
[----:B------:R-:W2:Y:S01]  /*0330*/  LDC R10, c[0x0][0x144] ;  /* 0x00005100ff0a7b82 */ /* 0x000ea20000000800 */
[----:B------:R-:W-:Y:S01]  /*0340*/  NOP ;  /* 0x0000000000007918 */ /* 0x000fe20000000000 */
[----:B------:R-:W-:Y:S01]  /*0350*/  IMAD.IADD R6, R18, 0x1, -R7 ;  /* 0x0000000112067824 */ /* 0x000fe200078e0a07 */
[----:B------:R-:W-:Y:S01]  /*0360*/  LOP3.LUT R8, R8, 0x3ffffffc, RZ, 0xc0, !PT ;  /* 0x3ffffffc08087812 */ /* 0x000fe200078ec0ff */
[----:B------:R-:W-:Y:S01]  /*0370*/  IMAD.MOV.U32 R22, RZ, RZ, 0x1 ;  /* 0x00000001ff167424 */ /* 0x000fe200078e00ff */
[----:B------:R-:W-:-:S02]  /*0380*/  ISETP.NE.AND P3, PT, R5, RZ, PT ;  /* 0x000000ff0500720c */ /* 0x000fc40003f65270 */
[----:B------:R-:W-:Y:S01]  /*0390*/  SHF.R.S32.HI R7, RZ, 0x1f, R6 ;  /* 0x0000001fff077819 */ /* 0x000fe20000011406 */
[----:B------:R-:W-:Y:S01]  /*03a0*/  IMAD.IADD R8, R3, 0x1, -R8 ;  /* 0x0000000103087824 */ /* 0x000fe200078e0a08 */
[----:B------:R-:W3:Y:S02]  /*03b0*/  LDC R12, c[0x0][0x140] ;  /* 0x00005000ff0c7b82 */ /* 0x000ee40000000800 */
[----:B------:R-:W-:Y:S02]  /*03c0*/  LEA.HI R7, R7, R6, RZ, 0x3 ;  /* 0x0000000607077211 */ /* 0x000fe400078f18ff */
[----:B-----5:R-:W-:Y:S02]  /*03d0*/  ISETP.NE.OR P0, PT, R0, RZ, !P0 ;  /* 0x000000ff0000720c */ /* 0x020fe40004705670 */
[--C-:B------:R-:W-:Y:S02]  /*03e0*/  SHF.R.S32.HI R0, RZ, 0x3, R7.reuse ;  /* 0x00000003ff007819 */ /* 0x100fe40000011407 */
[----:B------:R-:W-:-:S02]  /*03f0*/  SHF.R.S32.HI R7, RZ, 0x1f, R7 ;  /* 0x0000001fff077819 */ /* 0x000fc40000011407 */
[----:B0-----:R-:W-:Y:S02]  /*0400*/  I2FP.F32.U32 R9, UR8 ;  /* 0x0000000800097c45 */ /* 0x001fe40008201000 */
[----:B------:R-:W-:-:S03]  /*0410*/  LEA.HI R7, R7, R0, RZ, 0x2 ;  /* 0x0000000007077211 */ /* 0x000fc600078f10ff */
[----:B------:R-:W-:Y:S01]  /*0420*/  FMUL R9, R9, UR4 ;  /* 0x0000000409097c20 */ /* 0x000fe20008400000 */
[----:B------:R-:W-:Y:S01]  /*0430*/  LOP3.LUT R7, R7, 0xfffffffc, RZ, 0xc0, !PT ;  /* 0xfffffffc07077812 */ /* 0x000fe200078ec0ff */
[----:B------:R-:W-:Y:S01]  /*0440*/  VOTEU.ALL UP0, P0 ;  /* 0x00000000003f7886 */ /* 0x000fe20000000000 */
[----:B-1----:R-:W-:Y:S01]  /*0450*/  I2FP.F32.U32 R11, R4 ;  /* 0x00000004000b7245 */ /* 0x002fe20000201000 */
[----:B------:R-:W-:Y:S01]  /*0460*/  ULDC UR4, c[0x0][0x154] ;  /* 0x0000550000047ab9 */ /* 0x000fe20000000800 */
[----:B------:R-:W-:Y:S01]  /*0470*/  VOTEU.ALL UP1, P0 ;  /* 0x00000000003f7886 */ /* 0x000fe20000020000 */
[----:B------:R-:W-:Y:S01]  /*0480*/  IMAD.IADD R7, R0, 0x1, -R7 ;  /* 0x0000000100077824 */ /* 0x000fe200078e0a07 */
[----:B------:R-:W0:Y:S01]  /*0490*/  F2I.U32.TRUNC.NTZ R9, R9 ;  /* 0x0000000900097305 */ /* 0x000e22000020f000 */
[----:B------:R-:W1:Y:S01]  /*04a0*/  @!UP0 S2UR UR7, SR_CgaCtaId ;  /* 0x00000000000789c3 */ /* 0x000e620000008800 */
[----:B------:R-:W-:Y:S01]  /*04b0*/  @!UP0 UMOV UR6, 0x400 ;  /* 0x0000040000068882 */ /* 0x000fe20000000000 */
[----:B------:R-:W-:Y:S01]  /*04c0*/  IMAD R8, R8, 0x4, R7 ;  /* 0x0000000408087824 */ /* 0x000fe200078e0207 */
[----:B---3--:R-:W-:-:S04]  /*04d0*/  ISETP.EQ.U32.AND P2, PT, R12, 0x1, PT ;  /* 0x000000010c00780c */ /* 0x008fc80003f42070 */
[----:B------:R-:W-:-:S04]  /*04e0*/  SHF.R.S32.HI R3, RZ, 0x1f, R8 ;  /* 0x0000001fff037819 */ /* 0x000fc80000011408 */
[----:B------:R-:W-:Y:S01]  /*04f0*/  LEA.HI R0, R3, R8, RZ, 0x2 ;  /* 0x0000000803007211 */ /* 0x000fe200078f10ff */
[----:B0-----:R-:W-:-:S03]  /*0500*/  IMAD.MOV R7, RZ, RZ, -R9 ;  /* 0x000000ffff077224 */ /* 0x001fc600078e0a09 */
[----:B------:R-:W-:Y:S01]  /*0510*/  LOP3.LUT R9, R0, 0xfffffffc, RZ, 0xc0, !PT ;  /* 0xfffffffc00097812 */ /* 0x000fe200078ec0ff */
[----:B--2---:R-:W-:Y:S02]  /*0520*/  IMAD R3, R10, R7, UR8 ;  /* 0x000000080a037e24 */ /* 0x004fe4000f8e0207 */
[----:B------:R-:W-:Y:S02]  /*0530*/  FMUL R10, R11, UR4 ;  /* 0x000000040b0a7c20 */ /* 0x000fe40008400000 */
[C---:B------:R-:W-:Y:S01]  /*0540*/  IMAD.IADD R0, R8.reuse, 0x1, -R9 ;  /* 0x0000000108007824 */ /* 0x040fe200078e0a09 */
[----:B------:R-:W0:Y:S01]  /*0550*/  LDC R7, c[0x0][0x148] ;  /* 0x00005200ff077b82 */ /* 0x000e220000000800 */
[----:B------:R-:W-:Y:S01]  /*0560*/  SHF.R.S32.HI R9, RZ, 0x1f, R2 ;  /* 0x0000001fff097819 */ /* 0x000fe20000011402 */
[----:B------:R-:W-:Y:S01]  /*0570*/  IMAD.SHL.U32 R11, R8, 0x4, RZ ;  /* 0x00000004080b7824 */ /* 0x000fe200078e00ff */
[----:B------:R-:W-:Y:S01]  /*0580*/  UMOV UR4, 0x20 ;  /* 0x0000002000047882 */ /* 0x000fe20000000000 */
[----:B------:R-:W-:Y:S01]  /*0590*/  ISETP.NE.AND P4, PT, R0, R3, PT ;  /* 0x000000030000720c */ /* 0x000fe20003f85270 */
[----:B------:R-:W2:Y:S01]  /*05a0*/  F2I.U32.TRUNC.NTZ R10, R10 ;  /* 0x0000000a000a7305 */ /* 0x000ea2000020f000 */
[----:B------:R-:W-:Y:S01]  /*05b0*/  LEA.HI R9, R9, R2, RZ, 0x2 ;  /* 0x0000000209097211 */ /* 0x000fe200078f10ff */
[----:B------:R-:W-:-:S04]  /*05c0*/  @!UP0 UIADD3 UR4, -UR4, 0x100000, URZ ;  /* 0x0010000004048890 */ /* 0x000fc8000fffe13f */
[----:B------:R-:W-:Y:S02]  /*05d0*/  @!UP0 USHF.L.U32 UR5, UR4, 0xb, URZ ;  /* 0x0000000b04058899 */ /* 0x000fe4000800063f */
[----:B------:R-:W-:Y:S01]  /*05e0*/  @!UP0 USHF.L.U32 UR4, UR4, 0x1, URZ ;  /* 0x0000000104048899 */ /* 0x000fe2000800063f */
[----:B------:R-:W-:Y:S01]  /*05f0*/  LOP3.LUT R152, R8, 0xc, R11, 0x78, !PT ;  /* 0x0000000c08987812 */ /* 0x000fe200078e780b */
[----:B-1----:R-:W-:Y:S01]  /*0600*/  @!UP0 ULEA UR6, UR7, UR6, 0x18 ;  /* 0x0000000607068291 */ /* 0x002fe2000f8ec03f */
[----:B------:R-:W-:Y:S01]  /*0610*/  LOP3.LUT R9, R9, 0xfffffffc, RZ, 0xc0, !PT ;  /* 0xfffffffc09097812 */ /* 0x000fe200078ec0ff */
[----:B------:R-:W-:Y:S01]  /*0620*/  VOTEU.ALL UP0, P0 ;  /* 0x00000000003f7886 */ /* 0x000fe20000000000 */
[----:B------:R-:W-:Y:S01]  /*0630*/  LOP3.LUT P0, RZ, R6, 0x7, RZ, 0xc0, !PT ;  /* 0x0000000706ff7812 */ /* 0x000fe2000780c0ff */
[----:B------:R-:W-:Y:S02]  /*0640*/  VIADD R6, R5, 0xffffffff ;  /* 0xffffffff05067836 */ /* 0x000fe40000000000 */
[----:B------:R-:W-:Y:S01]  /*0650*/  IMAD.IADD R0, R2, 0x1, -R9 ;  /* 0x0000000102007824 */ /* 0x000fe200078e0a09 */
[----:B------:R-:W-:-:S02]  /*0660*/  ISETP.LT.U32.AND P0, PT, R152, 0x10, !P0 ;  /* 0x000000109800780c */ /* 0x000fc40004701070 */
[----:B------:R-:W-:Y:S01]  /*0670*/  @P4 SHF.R.S32.HI R9, RZ, 0x1f, R152 ;  /* 0x0000001fff094819 */ /* 0x000fe20000011498 */
[----:B--2---:R-:W-:Y:S01]  /*0680*/  IMAD.MOV R20, RZ, RZ, -R10 ;  /* 0x000000ffff147224 */ /* 0x004fe200078e0a0a */
[C---:B------:R-:W-:Y:S01]  /*0690*/  ISETP.NE.AND P1, PT, R0.reuse, 0x3, PT ;  /* 0x000000030000780c */ /* 0x040fe20003f25270 */
[----:B------:R-:W1:Y:S02]  /*06a0*/  FENCE.VIEW.ASYNC.S ;  /* 0x00000000000073c6 */ /* 0x000e640000000000 */
[----:B-1----:R1:W2:Y:S01]  /*06b0*/  @!UP0 SYNCS.EXCH.64 URZ, [UR6+0x30], UR4 ;  /* 0x00003004063f85b2 */ /* 0x0022a20008000100 */
[----:B------:R-:W-:Y:S01]  /*06c0*/  @P4 LEA.HI R9, R9, R152, RZ, 0x2 ;  /* 0x0000009809094211 */ /* 0x000fe200078f10ff */
[----:B0-----:R-:W-:Y:S01]  /*06d0*/  IMAD R2, R7, R20, R4 ;  /* 0x0000001407027224 */ /* 0x001fe200078e0204 */
[----:B------:R-:W-:Y:S02]  /*06e0*/  ISETP.EQ.OR P1, PT, R0, RZ, !P1 ;  /* 0x000000ff0000720c */ /* 0x000fe40004f22670 */
[----:B------:R-:W-:-:S02]  /*06f0*/  @P4 SHF.R.S32.HI R9, RZ, 0x2, R9 ;  /* 0x00000002ff094819 */ /* 0x000fc40000011409 */
[----:B------:R-:W-:Y:S02]  /*0700*/  ISETP.EQ.AND P1, PT, R5, RZ, P1 ;  /* 0x000000ff0500720c */ /* 0x000fe40000f22270 */
[----:B------:R-:W-:Y:S02]  /*0710*/  @P4 ISETP.NE.AND P5, PT, R9, R2, PT ;  /* 0x000000020900420c */ /* 0x000fe40003fa5270 */
[----:B------:R-:W-:Y:S02]  /*0720*/  ISETP.GE.U32.AND P6, PT, R6, 0x2, PT ;  /* 0x000000020600780c */ /* 0x000fe40003fc6070 */
[----:B------:R-:W-:Y:S02]  /*0730*/  SEL R9, RZ, 0x1, !P0 ;  /* 0x00000001ff097807 */ /* 0x000fe40004000000 */
[----:B------:R-:W-:Y:S01]  /*0740*/  @P4 SEL R22, RZ, 0x1, P5 ;  /* 0x00000001ff164807 */ /* 0x000fe20002800000 */
[----:B------:R1:W0:Y:S01]  /*0750*/  @!UP1 SYNCS.EXCH.64 URZ, [UR6+0x38], UR4 ;  /* 0x00003804063f95b2 */ /* 0x0002220008000100 */
[----:B------:R-:W-:Y:S01]  /*0760*/  SEL R19, RZ, 0x1, !P1 ;  /* 0x00000001ff137807 */ /* 0x000fe20004800000 */
[----:B------:R-:W-:Y:S01]  /*0770*/  NOP ;  /* 0x0000000000007918 */ /* 0x000fe20000000000 */
[----:B------:R-:W-:-:S02]  /*0780*/  LOP3.LUT R22, R22, R9, RZ, 0xc0, !PT ;  /* 0x0000000916167212 */ /* 0x000fc400078ec0ff */
[----:B------:R-:W-:Y:S01]  /*0790*/  SEL R19, R19, 0x2, P6 ;  /* 0x0000000213137807 */ /* 0x000fe20003000000 */
[----:B-12---:R-:W-:Y:S06]  /*07a0*/  @!P2 BRA `(.L_x_3) ;  /* 0x000000000008a947 */ /* 0x006fec0003800000 */
[----:B0---4-:R-:W-:Y:S01]  /*07b0*/  UCGABAR_ARV ;  /* 0x00000000000079c7 */ /* 0x011fe20008000000 */
[----:B------:R-:W-:Y:S05]  /*07c0*/  BRA `(.L_x_4) ;  /* 0x0000000000047947 */ /* 0x000fea0003800000 */
.L_x_3:
[----:B0---4-:R-:W-:Y:S01]  /*07d0*/  NOP ;  /* 0x0000000000007918 */ /* 0x011fe20000000000 */
.L_x_4:
[----:B------:R-:W0:Y:S01]  /*07e0*/  LDC R2, c[0x0][0x65c] ;  /* 0x00019700ff027b82 */ /* 0x000e220000000800 */
[----:B------:R-:W-:Y:S02]  /*07f0*/  IMAD.U32 R8, RZ, RZ, UR8 ;  /* 0x00000008ff087e24 */ /* 0x000fe4000f8e00ff */
[----:B------:R-:W-:Y:S01]  /*0800*/  IMAD.MOV.U32 R9, RZ, RZ, RZ ;  /* 0x000000ffff097224 */ /* 0x000fe200078e00ff */
[----:B0-----:R-:W-:-:S04]  /*0810*/  ISETP.NE.AND P1, PT, R2, 0x1, PT ;  /* 0x000000010200780c */ /* 0x001fc80003f25270 */
[----:B------:R-:W-:-:S09]  /*0820*/  P2R R5, PR, RZ, 0x2 ;  /* 0x00000002ff057803 */ /* 0x000fd20000000000 */
[----:B------:R-:W0:Y:S01]  /*0830*/  @P1 LDC R17, c[0x0][0x10] ;  /* 0x00000400ff111b82 */ /* 0x000e220000000800 */
[----:B------:R-:W-:Y:S02]  /*0840*/  @P1 IMAD.MOV.U32 R5, RZ, RZ, RZ ;  /* 0x000000ffff051224 */ /* 0x000fe400078e00ff */
[----:B------:R-:W-:-:S05]  /*0850*/  @P1 IMAD.MOV.U32 R13, RZ, RZ, RZ ;  /* 0x000000ffff0d1224 */ /* 0x000fca00078e00ff */
[----:B------:R-:W1:Y:S01]  /*0860*/  @!P1 LDC R11, c[0x0][0xc] ;  /* 0x00000300ff0b9b82 */ /* 0x000e620000000800 */
[----:B0-----:R-:W-:-:S04]  /*0870*/  @P1 IMAD.WIDE.U32 R16, R17, UR8, R4 ;  /* 0x0000000811101c25 */ /* 0x001fc8000f8e0004 */
[----:B------:R-:W-:Y:S02]  /*0880*/  @P1 IMAD.IADD R17, R17, 0x1, R13 ;  /* 0x0000000111111824 */ /* 0x000fe400078e020d */
[----:B-1----:R-:W-:-:S04]  /*0890*/  @!P1 IMAD.WIDE.U32 R8, R4, R11, R8 ;  /* 0x0000000b04089225 */ /* 0x002fc800078e0008 */
[----:B------:R-:W-:Y:S02]  /*08a0*/  @!P1 IMAD.MOV.U32 R16, RZ, RZ, R8 ;  /* 0x000000ffff109224 */ /* 0x000fe400078e0008 */
[----:B------:R-:W-:Y:S01]  /*08b0*/  @!P1 IMAD.MOV.U32 R17, RZ, RZ, R9 ;  /* 0x000000ffff119224 */ /* 0x000fe200078e0009 */
[----:B------:R-:W-:Y:S06]  /*08c0*/  @!P2 BRA `(.L_x_5) ;  /* 0x00000000000ca947 */ /* 0x000fec0003800000 */
[----:B------:R-:W-:Y:S01]  /*08d0*/  UCGABAR_WAIT ;  /* 0x0000000000007dc7 */ /* 0x000fe20008000000 */
[----:B------:R-:W-:Y:S01]  /*08e0*/  CCTL.IVALL ;  /* 0x00000000ff00798f */ /* 0x000fe20002000000 */
[----:B------:R-:W-:Y:S05]  /*08f0*/  BRA `(.L_x_6) ;  /* 0x0000000000047947 */ /* 0x000fea0003800000 */
.L_x_5:
[----:B------:R-:W-:Y:S06]  /*0900*/  BAR.SYNC.DEFER_BLOCKING 0x0 ;  /* 0x0000000000007b1d */ /* 0x000fec0000010000 */
.L_x_6:
[----:B------:R-:W-:Y:S05]  /*0910*/  @!P3 BRA `(.L_x_7) ;  /* 0x0000009c0064b947 */ /* 0x000fea0003800000 */
[----:B------:R-:W-:-:S13]  /*0920*/  ISETP.GT.U32.AND P0, PT, R6, 0x1, PT ;  /* 0x000000010600780c */ /* 0x000fda0003f04070 */
[----:B------:R-:W-:Y:S05]  /*0930*/  @P0 EXIT ;  /* 0x000000000000094d */ /* 0x000fea0003800000 */
[----:B------:R-:W-:Y:S01]  /*0940*/  ULDC.64 UR4, c[0x0][0x650] ;  /* 0x0001940000047ab9 */ /* 0x000fe20000000a00 */
[----:B------:R-:W-:Y:S01]  /*0950*/  PRMT R0, RZ, 0x7610, R0 ;  /* 0x00007610ff007816 */ /* 0x000fe20000000000 */
[----:B------:R-:W-:Y:S01]  /*0960*/  IMAD.MOV.U32 R154, RZ, RZ, -0x1 ;  /* 0xffffffffff9a7424 */ /* 0x000fe200078e00ff */
[----:B------:R-:W-:Y:S01]  /*0970*/  ISETP.GE.U32.AND P0, PT, R16, UR4, PT ;  /* 0x0000000410007c0c */ /* 0x000fe2000bf06070 */
[----:B------:R-:W-:Y:S02]  /*0980*/  IMAD.MOV.U32 R153, RZ, RZ, -0x1 ;  /* 0xffffffffff997424 */ /* 0x000fe400078e00ff */
[----:B------:R-:W-:Y:S01]  /*0990*/  IMAD.MOV.U32 R23, RZ, RZ, -0x1 ;  /* 0xffffffffff177424 */ /* 0x000fe200078e00ff */
[----:B------:R-:W-:-:S13]  /*09a0*/  ISETP.GE.U32.AND.EX P0, PT, R17, UR5, PT, P0 ;  /* 0x0000000511007c0c */ /* 0x000fda000bf06100 */
[----:B------:R-:W-:Y:S05]  /*09b0*/  @P0 BRA `(.L_x_8) ;  /* 0x00000004002c0947 */ /* 0x000fea0003800000 */
[----:B------:R-:W0:Y:S01]  /*09c0*/  LDC.64 R24, c[0x0][0x628] ;  /* 0x00018a00ff187b82 */ /* 0x000e220000000a00 */
[----:B------:R-:W-:Y:S02]  /*09d0*/  IMAD.MOV.U32 R8, RZ, RZ, R16 ;  /* 0x000000ffff087224 */ /* 0x000fe400078e0010 */
[----:B------:R-:W-:-:S05]  /*09e0*/  IMAD.MOV.U32 R9, RZ, RZ, R17 ;  /* 0x000000ffff097224 */ /* 0x000fca00078e0011 */
[----:B------:R-:W1:Y:S08]  /*09f0*/  LDC R0, c[0x0][0x630] ;  /* 0x00018c00ff007b82 */ /* 0x000e700000000800 */
[----:B------:R-:W2:Y:S01]  /*0a00*/  LDC.64 R26, c[0x0][0x620] ;  /* 0x00018800ff1a7b82 */ /* 0x000ea20000000a00 */
[----:B0-----:R-:W-:-:S04]  /*0a10*/  ISETP.NE.U32.AND P0, PT, R24, RZ, PT ;  /* 0x000000ff1800720c */ /* 0x001fc80003f05070 */
[----:B------:R-:W-:-:S13]  /*0a20*/  ISETP.NE.AND.EX P0, PT, R25, RZ, PT, P0 ;  /* 0x000000ff1900720c */ /* 0x000fda0003f05300 */
[----:B-12---:R-:W-:Y:S05]  /*0a30*/  @!P0 BRA `(.L_x_9) ;  /* 0x0000000000288947 */ /* 0x006fea0003800000 */
[----:B------:R-:W0:Y:S02]  /*0a40*/  LDC R13, c[0x0][0x634] ;  /* 0x00018d00ff0d7b82 */ /* 0x000e240000000800 */
[----:B0-----:R-:W-:-:S05]  /*0a50*/  IADD3 R13, P0, R16, R13, RZ ;  /* 0x0000000d100d7210 */ /* 0x001fca0007f1e0ff */
[----:B------:R-:W-:-:S04]  /*0a60*/  IMAD.X R15, RZ, RZ, R17, P0 ;  /* 0x000000ffff0f7224 */ /* 0x000fc800000e0611 */
[----:B------:R-:W-:-:S04]  /*0a70*/  IMAD.WIDE.U32 R8, R15, R24, RZ ;  /* 0x000000180f087225 */ /* 0x000fc800078e00ff */
[----:B------:R-:W-:-:S04]  /*0a80*/  IMAD.WIDE.U32 R10, P0, R13, R25, R8 ;  /* 0x000000190d0a7225 */ /* 0x000fc80007800008 */
[----:B------:R-:W-:-:S04]  /*0a90*/  IMAD.WIDE.U32 R8, R13, R24, RZ ;  /* 0x000000180d087225 */ /* 0x000fc800078e00ff */
[----:B------:R-:W-:Y:S01]  /*0aa0*/  IMAD.X R13, RZ, RZ, RZ, P0 ;  /* 0x000000ffff0d7224 */ /* 0x000fe200000e06ff */
[----:B------:R-:W-:Y:S01]  /*0ab0*/  IADD3 RZ, P0, R9, R10, RZ ;  /* 0x0000000a09ff7210 */ /* 0x000fe20007f1e0ff */
[----:B------:R-:W-:-:S04]  /*0ac0*/  IMAD.MOV.U32 R12, RZ, RZ, R11 ;  /* 0x000000ffff0c7224 */ /* 0x000fc800078e000b */
[----:B------:R-:W-:-:S08]  /*0ad0*/  IMAD.WIDE.U32.X R8, R15, R25, R12, P0 ;  /* 0x000000190f087225 */ /* 0x000fd000000e040c */
.L_x_9:
[----:B------:R-:W0:Y:S01]  /*0ae0*/  LDC.64 R24, c[0x0][0x640] ;  /* 0x00019000ff187b82 */ /* 0x000e220000000a00 */
[--C-:B------:R-:W-:Y:S01]  /*0af0*/  SHF.R.U64 R28, R8, R0, R9.reuse ;  /* 0x00000000081c7219 */ /* 0x100fe20000001209 */
[----:B------:R-:W-:Y:S01]  /*0b00*/  IMAD R30, R7, R20, R4 ;  /* 0x00000014071e7224 */ /* 0x000fe200078e0204 */
[----:B------:R-:W-:Y:S01]  /*0b10*/  SHF.R.U32.HI R0, RZ, R0, R9 ;  /* 0x00000000ff007219 */ /* 0x000fe20000011609 */
[----:B------:R-:W-:Y:S01]  /*0b20*/  IMAD.MOV.U32 R21, RZ, RZ, 0x1 ;  /* 0x00000001ff157424 */ /* 0x000fe200078e00ff */
[----:B------:R-:W-:-:S03]  /*0b30*/  IADD3 R5, P0, RZ, -R28, RZ ;  /* 0x8000001cff057210 */ /* 0x000fc60007f1e0ff */
[----:B------:R-:W1:Y:S02]  /*0b40*/  LDC R6, c[0x0][0x618] ;  /* 0x00018600ff067b82 */ /* 0x000e640000000800 */
[----:B------:R-:W-:-:S04]  /*0b50*/  IMAD.X R9, RZ, RZ, ~R0, P0 ;  /* 0x000000ffff097224 */ /* 0x000fc800000e0e00 */
[-C--:B------:R-:W-:Y:S02]  /*0b60*/  IMAD R0, R9, R26.reuse, RZ ;  /* 0x0000001a09007224 */ /* 0x080fe400078e02ff */
[----:B------:R-:W2:Y:S01]  /*0b70*/  LDC R11, c[0x0][0x608] ;  /* 0x00018200ff0b7b82 */ /* 0x000ea20000000800 */
[----:B------:R-:W-:-:S04]  /*0b80*/  IMAD.WIDE.U32 R8, R5, R26, R16 ;  /* 0x0000001a05087225 */ /* 0x000fc800078e0010 */
[----:B------:R-:W-:-:S03]  /*0b90*/  IMAD R5, R5, R27, R0 ;  /* 0x0000001b05057224 */ /* 0x000fc600078e0200 */
[----:B------:R-:W3:Y:S01]  /*0ba0*/  LDC R12, c[0x0][0x658] ;  /* 0x00019600ff0c7b82 */ /* 0x000ee20000000800 */
[----:B0-----:R-:W-:Y:S01]  /*0bb0*/  ISETP.NE.U32.AND P0, PT, R24, RZ, PT ;  /* 0x000000ff1800720c */ /* 0x001fe20003f05070 */
[----:B------:R-:W-:Y:S02]  /*0bc0*/  IMAD.IADD R5, R9, 0x1, R5 ;  /* 0x0000000109057824 */ /* 0x000fe400078e0205 */
[----:B------:R-:W-:Y:S01]  /*0bd0*/  IMAD.MOV.U32 R9, RZ, RZ, -0x1 ;  /* 0xffffffffff097424 */ /* 0x000fe200078e00ff */
[----:B------:R-:W-:-:S03]  /*0be0*/  ISETP.NE.AND.EX P0, PT, R25, RZ, PT, P0 ;  /* 0x000000ff1900720c */ /* 0x000fc60003f05300 */
[----:B------:R-:W0:Y:S01]  /*0bf0*/  LDC R15, c[0x0][0x600] ;  /* 0x00018000ff0f7b82 */ /* 0x000e220000000800 */
[-CC-:B-1----:R-:W-:Y:S02]  /*0c00*/  SHF.R.U64 R13, R8, R6.reuse, R5.reuse ;  /* 0x00000006080d7219 */ /* 0x182fe40000001205 */
[----:B------:R-:W-:-:S05]  /*0c10*/  SHF.R.U32.HI R0, RZ, R6, R5 ;  /* 0x00000006ff007219 */ /* 0x000fca0000011605 */
[----:B------:R-:W1:Y:S01]  /*0c20*/  LDC R14, c[0x0][0x648] ;  /* 0x00019200ff0e7b82 */ /* 0x000e620000000800 */
[-CC-:B--2---:R-:W-:Y:S02]  /*0c30*/  SHF.R.U64 R27, R13, R11.reuse, R0.reuse ;  /* 0x0000000b0d1b7219 */ /* 0x184fe40000001200 */
[----:B------:R-:W-:-:S05]  /*0c40*/  SHF.R.U32.HI R5, RZ, R11, R0 ;  /* 0x0000000bff057219 */ /* 0x000fca0000011600 */
[----:B------:R-:W2:Y:S01]  /*0c50*/  LDC R26, c[0x0][0x638] ;  /* 0x00018e00ff1a7b82 */ /* 0x000ea20000000800 */
[-CC-:B---3--:R-:W-:Y:S02]  /*0c60*/  SHF.R.U64 R20, R27, R12.reuse, R5.reuse ;  /* 0x0000000c1b147219 */ /* 0x188fe40000001205 */
[-C--:B------:R-:W-:Y:S02]  /*0c70*/  SHF.L.U32 R0, R9, R12.reuse, RZ ;  /* 0x0000000c09007219 */ /* 0x080fe400000006ff */
[----:B------:R-:W-:Y:S01]  /*0c80*/  SHF.R.U32.HI R5, RZ, R12, R5 ;  /* 0x0000000cff057219 */ /* 0x000fe20000011605 */
[----:B------:R-:W-:Y:S01]  /*0c90*/  IMAD.MOV.U32 R4, RZ, RZ, R20 ;  /* 0x000000ffff047224 */ /* 0x000fe200078e0014 */
[----:B------:R-:W-:Y:S01]  /*0ca0*/  LOP3.LUT R10, RZ, R0, RZ, 0x33, !PT ;  /* 0x00000000ff0a7212 */ /* 0x000fe200078e33ff */
[----:B------:R-:W3:Y:S01]  /*0cb0*/  LDC R23, c[0x0][0x610] ;  /* 0x00018400ff177b82 */ /* 0x000ee20000000800 */
[----:B------:R-:W-:Y:S05]  /*0cc0*/  @!P0 BRA `(.L_x_10) ;  /* 0x0000000000288947 */ /* 0x000fea0003800000 */
[----:B------:R-:W4:Y:S02]  /*0cd0*/  LDC R9, c[0x0][0x64c] ;  /* 0x00019300ff097b82 */ /* 0x000f240000000800 */
[----:B----4-:R-:W-:-:S05]  /*0ce0*/  IADD3 R9, P0, R20, R9, RZ ;  /* 0x0000000914097210 */ /* 0x010fca0007f1e0ff */
        /* <DEDUP_REMOVED lines=8> */
.L_x_10:
[----:B-1----:R-:W-:Y:S01]  /*0d70*/  SHF.R.U64 R4, R4, R14, R5 ;  /* 0x0000000e04047219 */ /* 0x002fe20000001205 */
[----:B0-----:R-:W-:Y:S01]  /*0d80*/  VIADD R6, R15, 0xffffffff ;  /* 0xffffffff0f067836 */ /* 0x001fe20000000000 */
[----:B------:R-:W-:Y:S02]  /*0d90*/  SHF.L.U32 R0, R21, R12, RZ ;  /* 0x0000000c15007219 */ /* 0x000fe400000006ff */
[----:B------:R-:W-:Y:S01]  /*0da0*/  LOP3.LUT R5, R27, R10, RZ, 0xc0, !PT ;  /* 0x0000000a1b057212 */ /* 0x000fe200078ec0ff */
[----:B------:R-:W-:Y:S01]  /*0db0*/  IMAD.MOV R7, RZ, RZ, -R4 ;  /* 0x000000ffff077224 */ /* 0x000fe200078e0a04 */
[----:B------:R-:W-:Y:S02]  /*0dc0*/  SEL R3, R3, R30, !P1 ;  /* 0x0000001e03037207 */ /* 0x000fe40004800000 */
[----:B------:R-:W-:Y:S01]  /*0dd0*/  LOP3.LUT R6, R13, R6, RZ, 0xc0, !PT ;  /* 0x000000060d067212 */ /* 0x000fe200078ec0ff */
[----:B------:R-:W-:Y:S02]  /*0de0*/  IMAD R4, R0, R4, R5 ;  /* 0x0000000400047224 */ /* 0x000fe400078e0205 */
[----:B--2---:R-:W-:-:S02]  /*0df0*/  IMAD R0, R7, R26, R20 ;  /* 0x0000001a07007224 */ /* 0x004fc400078e0214 */
[----:B---3--:R-:W-:Y:S02]  /*0e00*/  IMAD R3, R4, R23, R3 ;  /* 0x0000001704037224 */ /* 0x008fe400078e0203 */
[----:B------:R-:W-:Y:S02]  /*0e10*/  IMAD R154, R0, R15, R6 ;  /* 0x0000000f009a7224 */ /* 0x000fe400078e0206 */
[----:B------:R-:W-:Y:S02]  /*0e20*/  IMAD.MOV.U32 R4, RZ, RZ, 0x1 ;  /* 0x00000001ff047424 */ /* 0x000fe400078e00ff */
[----:B------:R-:W-:Y:S01]  /*0e30*/  IMAD.MOV.U32 R23, RZ, RZ, R28 ;  /* 0x000000ffff177224 */ /* 0x000fe200078e001c */
[----:B------:R-:W-:Y:S02]  /*0e40*/  SEL R153, R154, R3, !P1 ;  /* 0x000000039a997207 */ /* 0x000fe40004800000 */
[----:B------:R-:W-:Y:S02]  /*0e50*/  PRMT R0, R4, 0x7610, R0 ;  /* 0x0000761004007816 */ /* 0x000fe40000000000 */
[----:B------:R-:W-:-:S07]  /*0e60*/  SEL R154, R3, R154, !P1 ;  /* 0x0000009a039a7207 */ /* 0x000fce0004800000 */
.L_x_8:
[----:B------:R-:W-:-:S08]  /*0e70*/  NOP ;  /* 0x0000000000007918 */ /* 0x000fd00000000000 */
[----:B------:R-:W0:Y:S02]  /*0e80*/  USETMAXREG.TRY_ALLOC.CTAPOOL UP0, 0xe8 ;  /* 0x000000e8000079c8 */ /* 0x000e240008000600 */
[----:B0-----:R-:W-:-:S13]  /*0e90*/  PLOP3.LUT P0, PT, PT, PT, UP0, 0x80, 0x0 ;  /* 0x000000000000781c */ /* 0x001fda0003f0f008 */
[----:B------:R-:W-:Y:S05]  /*0ea0*/  @!P0 BRA `(.L_x_8) ;  /* 0xfffffffc00f08947 */ /* 0x000fea000383ffff */
[----:B------:R-:W-:Y:S01]  /*0eb0*/  ULDC.64 UR4, c[0x0][0x598] ;  /* 0x0001660000047ab9 */ /* 0x000fe20000000a00 */
[----:B------:R-:W-:Y:S01]  /*0ec0*/  ULDC.64 UR36, c[0x0][0x208] ;  /* 0x0000820000247ab9 */ /* 0x000fe20000000a00 */
[----:B------:R-:W-:-:S04]  /*0ed0*/  ISETP.NE.U32.AND P0, PT, RZ, UR4, PT ;  /* 0x00000004ff007c0c */ /* 0x000fc8000bf05070 */
[----:B------:R-:W-:-:S13]  /*0ee0*/  ISETP.NE.AND.EX P0, PT, RZ, UR5, PT, P0 ;  /* 0x00000005ff007c0c */ /* 0x000fda000bf05300 */
[----:B------:R-:W-:Y:S05]  /*0ef0*/  @!P0 BRA `(.L_x_11) ;  /* 0x00000000001c8947 */ /* 0x000fea0003800000 */
[----:B------:R-:W0:Y:S02]  /*0f00*/  LDC.64 R4, c[0x0][0x598] ;  /* 0x00016600ff047b82 */ /* 0x000e240000000a00 */
[----:B0-----:R-:W2:Y:S02]  /*0f10*/  LDG.E.64 R4, desc[UR36][R4.64] ;  /* 0x0000002404047981 */ /* 0x001ea4000c1e1b00 */
[----:B--2---:R-:W-:-:S04]  /*0f20*/  ISETP.NE.U32.AND P0, PT, R4, RZ, PT ;  /* 0x000000ff0400720c */ /* 0x004fc80003f05070 */
[----:B------:R-:W-:-:S13]  /*0f30*/  ISETP.NE.AND.EX P0, PT, R5, RZ, PT, P0 ;  /* 0x000000ff0500720c */ /* 0x000fda0003f05300 */
[----:B------:R-:W-:Y:S05]  /*0f40*/  @!P0 BRA `(.L_x_11) ;  /* 0x0000000000088947 */ /* 0x000fea0003800000 */
[----:B------:R0:W5:Y:S01]  /*0f50*/  LD.E R155, desc[UR36][R4.64] ;  /* 0x00000024049b7980 */ /* 0x000162000c101900 */
[----:B------:R-:W-:Y:S05]  /*0f60*/  BRA `(.L_x_12) ;  /* 0x0000000000247947 */ /* 0x000fea0003800000 */
.L_x_11:
[----:B------:R-:W-:Y:S02]  /*0f70*/  ULDC.64 UR4, c[0x0][0x588] ;  /* 0x0001620000047ab9 */ /* 0x000fe40000000a00 */
[----:B------:R-:W-:-:S04]  /*0f80*/  ISETP.NE.U32.AND P0, PT, RZ, UR4, PT ;  /* 0x00000004ff007c0c */ /* 0x000fc8000bf05070 */
[----:B------:R-:W-:-:S13]  /*0f90*/  ISETP.NE.AND.EX P0, PT, RZ, UR5, PT, P0 ;  /* 0x00000005ff007c0c */ /* 0x000fda000bf05300 */
[----:B------:R-:W-:Y:S05]  /*0fa0*/  @!P0 BRA `(.L_x_13) ;  /* 0x00000000000c8947 */ /* 0x000fea0003800000 */
[----:B------:R-:W0:Y:S02]  /*0fb0*/  LDC.64 R4, c[0x0][0x588] ;  /* 0x00016200ff047b82 */ /* 0x000e240000000a00 */
[----:B0-----:R1:W5:Y:S01]  /*0fc0*/  LDG.E R155, desc[UR36][R4.64] ;  /* 0x00000024049b7981 */ /* 0x001362000c1e1900 */
[----:B------:R-:W-:Y:S05]  /*0fd0*/  BRA `(.L_x_12) ;  /* 0x0000000000087947 */ /* 0x000fea0003800000 */
.L_x_13:
[----:B------:R-:W-:Y:S02]  /*0fe0*/  ULDC UR4, c[0x0][0x580] ;  /* 0x0001600000047ab9 */ /* 0x000fe40000000800 */
[----:B------:R-:W-:-:S07]  /*0ff0*/  IMAD.U32 R155, RZ, RZ, UR4 ;  /* 0x00000004ff9b7e24 */ /* 0x000fce000f8e00ff */
.L_x_12:
[----:B------:R-:W-:Y:S02]  /*1000*/  ULDC.64 UR4, c[0x0][0x5a0] ;  /* 0x0001680000047ab9 */ /* 0x000fe40000000a00 */
[----:B------:R-:W-:-:S04]  /*1010*/  ISETP.NE.U32.AND P0, PT, RZ, UR4, PT ;  /* 0x00000004ff007c0c */ /* 0x000fc8000bf05070 */
[----:B------:R-:W-:-:S13]  /*1020*/  ISETP.NE.AND.EX P0, PT, RZ, UR5, PT, P0 ;  /* 0x00000005ff007c0c */ /* 0x000fda000bf05300 */
[----:B------:R-:W-:Y:S05]  /*1030*/  @!P0 BRA `(.L_x_14) ;  /* 0x00000000001c8947 */ /* 0x000fea0003800000 */
[----:B01----:R-:W0:Y:S02]  /*1040*/  LDC.64 R4, c[0x0][0x5a0] ;  /* 0x00016800ff047b82 */ /* 0x003e240000000a00 */
[----:B0-----:R-:W2:Y:S02]  /*1050*/  LDG.E.64 R4, desc[UR36][R4.64] ;  /* 0x0000002404047981 */ /* 0x001ea4000c1e1b00 */
[----:B--2---:R-:W-:-:S04]  /*1060*/  ISETP.NE.U32.AND P0, PT, R4, RZ, PT ;  /* 0x000000ff0400720c */ /* 0x004fc80003f05070 */
[----:B------:R-:W-:-:S13]  /*1070*/  ISETP.NE.AND.EX P0, PT, R5, RZ, PT, P0 ;  /* 0x000000ff0500720c */ /* 0x000fda0003f05300 */
[----:B------:R-:W-:Y:S05]  /*1080*/  @!P0 BRA `(.L_x_14) ;  /* 0x0000000000088947 */ /* 0x000fea0003800000 */
[----:B------:R0:W5:Y:S01]  /*1090*/  LD.E R156, desc[UR36][R4.64] ;  /* 0x00000024049c7980 */ /* 0x000162000c101900 */
[----:B------:R-:W-:Y:S05]  /*10a0*/  BRA `(.L_x_15) ;  /* 0x0000000000247947 */ /* 0x000fea0003800000 */
.L_x_14:
[----:B------:R-:W-:Y:S02]  /*10b0*/  ULDC.64 UR4, c[0x0][0x590] ;  /* 0x0001640000047ab9 */ /* 0x000fe40000000a00 */
[----:B------:R-:W-:-:S04]  /*10c0*/  ISETP.NE.U32.AND P0, PT, RZ, UR4, PT ;  /* 0x00000004ff007c0c */ /* 0x000fc8000bf05070 */
[----:B------:R-:W-:-:S13]  /*10d0*/  ISETP.NE.AND.EX P0, PT, RZ, UR5, PT, P0 ;  /* 0x00000005ff007c0c */ /* 0x000fda000bf05300 */
[----:B------:R-:W-:Y:S05]  /*10e0*/  @!P0 BRA `(.L_x_16) ;  /* 0x00000000000c8947 */ /* 0x000fea0003800000 */
[----:B------:R-:W2:Y:S02]  /*10f0*/  LDC.64 R156, c[0x0][0x590] ;  /* 0x00016400ff9c7b82 */ /* 0x000ea40000000a00 */
[----:B--2---:R2:W5:Y:S01]  /*1100*/  LDG.E R156, desc[UR36][R156.64] ;  /* 0x000000249c9c7981 */ /* 0x004562000c1e1900 */
[----:B------:R-:W-:Y:S05]  /*1110*/  BRA `(.L_x_15) ;  /* 0x0000000000087947 */ /* 0x000fea0003800000 */
.L_x_16:
[----:B------:R-:W-:Y:S02]  /*1120*/  ULDC UR4, c[0x0][0x584] ;  /* 0x0001610000047ab9 */ /* 0x000fe40000000800 */
[----:B------:R-:W-:-:S07]  /*1130*/  IMAD.U32 R156, RZ, RZ, UR4 ;  /* 0x00000004ff9c7e24 */ /* 0x000fce000f8e00ff */
.L_x_15:
[----:B------:R-:W-:-:S13]  /*1140*/  LOP3.LUT P0, RZ, R0, 0xff, RZ, 0xc0, !PT ;  /* 0x000000ff00ff7812 */ /* 0x000fda000780c0ff */
[----:B------:R-:W-:Y:S05]  /*1150*/  @!P0 EXIT ;  /* 0x000000000000894d */ /* 0x000fea0003800000 */
[----:B------:R-:W-:Y:S01]  /*1160*/  ULDC UR4, c[0x0][0x28c] ;  /* 0x0000a30000047ab9 */ /* 0x000fe20000000800 */
[----:B--2---:R-:W-:Y:S01]  /*1170*/  LOP3.LUT R157, R19, 0x1, RZ, 0xfc, !PT ;  /* 0x00000001139d7812 */ /* 0x004fe200078efcff */
[----:B------:R-:W-:Y:S01]  /*1180*/  UIADD3 UR4, UR4, 0x7f, URZ ;  /* 0x0000007f04047890 */ /* 0x000fe2000fffe03f */
[----:B------:R-:W-:Y:S01]  /*1190*/  UMOV UR38, URZ ;  /* 0x0000003f00267c82 */ /* 0x000fe20008000000 */
[----:B------:R-:W-:Y:S02]  /*11a0*/  UMOV UR39, URZ ;  /* 0x0000003f00277c82 */ /* 0x000fe40008000000 */
[----:B------:R-:W-:-:S04]  /*11b0*/  USHF.R.S32.HI UR5, URZ, 0x1f, UR4 ;  /* 0x0000001f3f057899 */ /* 0x000fc80008011404 */
[----:B------:R-:W-:-:S04]  /*11c0*/  ULEA.HI UR5, UR5, UR4, URZ, 0x7 ;  /* 0x0000000405057291 */ /* 0x000fc8000f8f383f */
[----:B------:R-:W-:-:S12]  /*11d0*/  USHF.R.S32.HI UR40, URZ, 0x7, UR5 ;  /* 0x000000073f287899 */ /* 0x000fd80008011405 */
.L_x_290:
[----:B------:R-:W-:Y:S01]  /*11e0*/  LOP3.LUT R0, R18, 0x80, RZ, 0xc0, !PT ;  /* 0x0000008012007812 */ /* 0x000fe200078ec0ff */
[----:B--2---:R-:W2:Y:S01]  /*11f0*/  S2UR UR7, SR_CgaCtaId ;  /* 0x00000000000779c3 */ /* 0x004ea20000008800 */
[----:B------:R-:W-:Y:S02]  /*1200*/  UMOV UR6, 0x400 ;  /* 0x0000040000067882 */ /* 0x000fe40000000000 */
[----:B------:R-:W-:-:S06]  /*1210*/  SHF.R.U32.HI R0, RZ, 0x7, R0 ;  /* 0x00000007ff007819 */ /* 0x000fcc0000011600 */
[----:B---3--:R-:W3:Y:S01]  /*1220*/  SHFL.IDX PT, R0, R0, RZ, 0x1f ;  /* 0x00001fff00007589 */ /* 0x008ee200000e0000 */
[----:B--2---:R-:W-:Y:S01]  /*1230*/  ULEA UR6, UR7, UR6, 0x18 ;  /* 0x0000000607067291 */ /* 0x004fe2000f8ec03f */
[----:B---3--:R-:W-:-:S13]  /*1240*/  R2UR UR4, R0 ;  /* 0x00000000000472ca */ /* 0x008fda00000e0000 */
[----:B------:R-:W-:-:S04]  /*1250*/  ULEA.HI UR5, UR4, UR4, URZ, 0x1 ;  /* 0x0000000404057291 */ /* 0x000fc8000f8f083f */
[----:B------:R-:W-:-:S04]  /*1260*/  ULOP3.LUT UR5, UR5, 0x7fffe, URZ, 0xc0, !UPT ;  /* 0x0007fffe05057892 */ /* 0x000fc8000f8ec03f */
[----:B------:R-:W-:-:S03]  /*1270*/  UIADD3 UR5, UR4, -UR5, URZ ;  /* 0x8000000504057290 */ /* 0x000fc6000fffe03f */
[----:B------:R-:W-:Y:S01]  /*1280*/  ULDC UR4, c[0x0][0x28c] ;  /* 0x0000a30000047ab9 */ /* 0x000fe20000000800 */
[----:B------:R-:W-:Y:S01]  /*1290*/  ULEA UR5, UR5, UR6, 0xd ;  /* 0x0000000605057291 */ /* 0x000fe2000f8e683f */
[----:B------:R-:W-:-:S03]  /*12a0*/  ISETP.LT.AND P0, PT, RZ, UR4, PT ;  /* 0x00000004ff007c0c */ /* 0x000fc6000bf01270 */
[----:B------:R-:W-:-:S04]  /*12b0*/  UIADD3 UR5, UR5, 0x100, URZ ;  /* 0x0000010005057890 */ /* 0x000fc8000fffe03f */
[----:B------:R-:W-:-:S04]  /*12c0*/  USHF.R.U32.HI UR5, URZ, 0x4, UR5 ;  /* 0x000000043f057899 */ /* 0x000fc80008011605 */
[----:B------:R-:W-:Y:S02]  /*12d0*/  ULOP3.LUT UR41, UR5, 0x3fff, URZ, 0xc0, !UPT ;  /* 0x00003fff05297892 */ /* 0x000fe4000f8ec03f */
[----:B-1--45:R-:W-:Y:S10]  /*12e0*/  @P0 BRA `(.L_x_17) ;  /* 0x0000000000400947 */ /* 0x032ff40003800000 */
[----:B------:R-:W-:Y:S01]  /*12f0*/  MOV R0, 0x0 ;  /* 0x0000000000007802 */ /* 0x000fe20000000f00 */
[----:B------:R-:W-:Y:S01]  /*1300*/  ULDC.64 UR4, c[0x4][0x68] ;  /* 0x01001a0000047ab9 */ /* 0x000fe20000000a00 */
[----:B------:R-:W-:Y:S01]  /*1310*/  ULDC.64 UR6, c[0x4][0x8] ;  /* 0x0100020000067ab9 */ /* 0x000fe20000000a00 */
[----:B01----:R-:W-:Y:S01]  /*1320*/  IMAD.U32 R4, RZ, RZ, UR4 ;  /* 0x00000004ff047e24 */ /* 0x003fe2000f8e00ff */
[----:B------:R0:W1:Y:S01]  /*1330*/  LDC.64 R14, c[0x4][R0] ;  /* 0x01000000000e7b82 */ /* 0x0000620000000a00 */
[----:B------:R-:W-:Y:S01]  /*1340*/  IMAD.U32 R5, RZ, RZ, UR5 ;  /* 0x00000005ff057e24 */ /* 0x000fe2000f8e00ff */
[----:B------:R-:W-:Y:S01]  /*1350*/  ULDC.64 UR4, c[0x4][0x70] ;  /* 0x01001c0000047ab9 */ /* 0x000fe20000000a00 */
[----:B------:R-:W-:Y:S02]  /*1360*/  IMAD.U32 R10, RZ, RZ, UR6 ;  /* 0x00000006ff0a7e24 */ /* 0x000fe4000f8e00ff */
[----:B------:R-:W-:Y:S02]  /*1370*/  IMAD.U32 R6, RZ, RZ, UR4 ;  /* 0x00000004ff067e24 */ /* 0x000fe4000f8e00ff */
[----:B------:R-:W-:-:S02]  /*1380*/  IMAD.U32 R7, RZ, RZ, UR5 ;  /* 0x00000005ff077e24 */ /* 0x000fc4000f8e00ff */
[----:B------:R-:W-:Y:S02]  /*1390*/  IMAD.U32 R11, RZ, RZ, UR7 ;  /* 0x00000007ff0b7e24 */ /* 0x000fe4000f8e00ff */
[----:B------:R-:W-:Y:S02]  /*13a0*/  IMAD.MOV.U32 R8, RZ, RZ, 0x1e1 ;  /* 0x000001e1ff087424 */ /* 0x000fe400078e00ff */
[----:B------:R-:W-:Y:S02]  /*13b0*/  IMAD.MOV.U32 R12, RZ, RZ, 0x1 ;  /* 0x00000001ff0c7424 */ /* 0x000fe400078e00ff */
[----:B0-----:R-:W-:-:S07]  /*13c0*/  IMAD.MOV.U32 R13, RZ, RZ, RZ ;  /* 0x000000ffff0d7224 */ /* 0x001fce00078e00ff */
[----:B------:R-:W-:-:S07]  /*13d0*/  LEPC R20, `(.L_x_17) ;  /* 0x000000001014794e */ /* 0x000fce0000000000 */
[----:B-1---5:R-:W-:Y:S05]  /*13e0*/  CALL.ABS.NOINC R14 ;  /* 0x000000000e007343 */ /* 0x022fea0003c00000 */
.L_x_17:
[----:B------:R-:W-:-:S13]  /*13f0*/  ISETP.NE.AND P0, PT, R157, 0x3, PT ;  /* 0x000000039d00780c */ /* 0x000fda0003f05270 */
[----:B------:R-:W-:Y:S05]  /*1400*/  @!P0 BRA `(.L_x_18) ;  /* 0x0000000000048947 */ /* 0x000fea0003800000 */
[----:B------:R-:W-:Y:S01]  /*1410*/  BPT.TRAP 0x1 ;  /* 0x000000040000795c */ /* 0x000fe20000300000 */
.L_x_18:
[----:B------:R-:W2:Y:S01]  /*1420*/  S2UR UR5, SR_CgaCtaId ;  /* 0x00000000000579c3 */ /* 0x000ea20000008800 */
[----:B------:R-:W-:Y:S01]  /*1430*/  UMOV UR4, 0x400 ;  /* 0x0000040000047882 */ /* 0x000fe20000000000 */
[----:B------:R-:W-:Y:S02]  /*1440*/  IMAD.U32 R0, RZ, RZ, UR38 ;  /* 0x00000026ff007e24 */ /* 0x000fe4000f8e00ff */
[----:B------:R-:W-:-:S03]  /*1450*/  IMAD.U32 R3, RZ, RZ, UR39 ;  /* 0x00000027ff037e24 */ /* 0x000fc6000f8e00ff */
[----:B------:R-:W-:Y:S01]  /*1460*/  SHF.L.U32 R0, R0, 0x1f, RZ ;  /* 0x0000001f00007819 */ /* 0x000fe200000006ff */
[----:B--2---:R-:W-:-:S06]  /*1470*/  ULEA UR4, UR5, UR4, 0x18 ;  /* 0x0000000405047291 */ /* 0x004fcc000f8ec03f */
[----:B------:R-:W-:-:S04]  /*1480*/  IMAD.U32 R6, RZ, RZ, UR4 ;  /* 0x00000004ff067e24 */ /* 0x000fc8000f8e00ff */
[----:B------:R-:W-:-:S04]  /*1490*/  IMAD R3, R3, 0x8, R6 ;  /* 0x0000000803037824 */ /* 0x000fc800078e0206 */
[----:B------:R2:W3:Y:S01]  /*14a0*/  SYNCS.PHASECHK.TRANS64.TRYWAIT P1, [R3+URZ], R0 ;  /* 0x00000000030075a7 */ /* 0x0004e2000802017f */
[----:B------:R-:W-:Y:S05]  /*14b0*/  @!P0 BRA `(.L_x_19) ;  /* 0x0000000000048947 */ /* 0x000fea0003800000 */
[----:B------:R-:W-:Y:S01]  /*14c0*/  BPT.TRAP 0x1 ;  /* 0x000000040000795c */ /* 0x000fe20000300000 */
.L_x_19:
[----:B---3--:R-:W-:Y:S05]  /*14d0*/  @P1 BRA `(.L_x_20) ;  /* 0x0000000000081947 */ /* 0x008fea0003800000 */
[----:B------:R-:W3:Y:S02]  /*14e0*/  SYNCS.PHASECHK.TRANS64.TRYWAIT P1, [R3+URZ], R0 ;  /* 0x00000000030075a7 */ /* 0x000ee4000802017f */
[----:B---3--:R-:W-:Y:S05]  /*14f0*/  @!P1 BRA `(.L_x_21) ;  /* 0x000000a800149947 */ /* 0x008fea0003800000 */
.L_x_20:
[----:B------:R-:W-:-:S04]  /*1500*/  UISETP.LT.AND UP0, UPT, UR40, 0x1, UPT ;  /* 0x000000012800788c */ /* 0x000fc8000bf01270 */
[----:B------:R-:W-:-:S06]  /*1510*/  USEL UR4, UR40, 0x1, UP0 ;  /* 0x0000000128047887 */ /* 0x000fcc0008000000 */
[----:B--23--:R-:W-:Y:S01]  /*1520*/  IMAD.U32 R0, RZ, RZ, UR4 ;  /* 0x00000004ff007e24 */ /* 0x00cfe2000f8e00ff */
[----:B------:R-:W-:Y:S05]  /*1530*/  WARPSYNC.ALL ;  /* 0x0000000000007948 */ /* 0x000fea0003800000 */
[----:B------:R-:W-:-:S04]  /*1540*/  IADD3 R0, -R0, UR40, RZ ;  /* 0x0000002800007c10 */ /* 0x000fc8000fffe1ff */
[----:B------:R-:W-:Y:S02]  /*1550*/  ISETP.GE.AND P1, PT, R0, 0x1, PT ;  /* 0x000000010000780c */ /* 0x000fe40003f26270 */
[----:B------:R-:W-:Y:S01]  /*1560*/  R2UR UR4, R6 ;  /* 0x00000000060472ca */ /* 0x000fe200000e0000 */
[----:B------:R-:W-:Y:S01]  /*1570*/  WARPGROUP.ARRIVE ;  /* 0x00000000000079c5 */ /* 0x000fe20000000000 */
[----:B------:R-:W-:Y:S01]  /*1580*/  UMOV UR9, 0x40000040 ;  /* 0x4000004000097882 */ /* 0x000fe20000000000 */
[----:B------:R-:W-:-:S10]  /*1590*/  UMOV UR11, 0x40000040 ;  /* 0x40000040000b7882 */ /* 0x000fd40000000000 */
[----:B------:R-:W-:-:S04]  /*15a0*/  UIADD3 UR4, UR4, 0x10100, URZ ;  /* 0x0001010004047890 */ /* 0x000fc8000fffe03f */
[----:B------:R-:W-:-:S04]  /*15b0*/  USHF.R.U32.HI UR4, URZ, 0x4, UR4 ;  /* 0x000000043f047899 */ /* 0x000fc80008011604 */
[----:B------:R-:W-:Y:S02]  /*15c0*/  ULOP3.LUT UR5, UR4, 0x3fff, URZ, 0xc0, !UPT ;  /* 0x00003fff04057892 */ /* 0x000fe4000f8ec03f */
[----:B------:R-:W-:Y:S02]  /*15d0*/  ULOP3.LUT UR4, UR41, 0x10000, URZ, 0xfc, !UPT ;  /* 0x0001000029047892 */ /* 0x000fe4000f8efc3f */
[----:B------:R-:W-:Y:S02]  /*15e0*/  ULOP3.LUT UR5, UR5, 0x10000, URZ, 0xfc, !UPT ;  /* 0x0001000005057892 */ /* 0x000fe4000f8efc3f */
[----:B------:R-:W-:Y:S02]  /*15f0*/  ULEA UR6, UR39, UR4, 0xb ;  /* 0x0000000427067291 */ /* 0x000fe4000f8e583f */
[----:B------:R-:W-:-:S05]  /*1600*/  ULEA UR7, UR39, UR5, 0xc ;  /* 0x0000000527077291 */ /* 0x000fca000f8e603f */
[----:B------:R-:W-:Y:S02]  /*1610*/  UMOV UR8, UR6 ;  /* 0x0000000600087c82 */ /* 0x000fe40008000000 */
[----:B------:R-:W-:Y:S02]  /*1620*/  UMOV UR10, UR7 ;  /* 0x00000007000a7c82 */ /* 0x000fe40008000000 */
[----:B------:R-:W-:Y:S01]  /*1630*/  HGMMA.64x256x16.F32 R24, gdesc[UR8], RZ, !UPT, gsb0 ;  /* 0x03e00000081879f0 */ /* 0x000fe2000c0008ff */
[----:B------:R-:W-:Y:S02]  /*1640*/  UIADD3 UR8, UR6, 0x2, URZ ;  /* 0x0000000206087890 */ /* 0x000fe4000fffe03f */
[----:B------:R-:W-:Y:S01]  /*1650*/  UIADD3 UR10, UR7, 0x2, URZ ;  /* 0x00000002070a7890 */ /* 0x000fe2000fffe03f */
[----:B------:R-:W-:Y:S01]  /*1660*/  UMOV UR9, 0x40000040 ;  /* 0x4000004000097882 */ /* 0x000fe20000000000 */
[----:B------:R-:W-:Y:S01]  /*1670*/  UMOV UR11, 0x40000040 ;  /* 0x40000040000b7882 */ /* 0x000fe20000000000 */
[----:B------:R-:W-:-:S02]  /*1680*/  WARPGROUP.DEPBAR.LE gsb0, 0x0 ;  /* 0x00008000000079c5 */ /* 0x000fc40000010000 */
[----:B------:R-:W-:-:S15]  /*1690*/  WARPGROUP.ARRIVE ;  /* 0x00000000000079c5 */ /* 0x000fde0000000000 */
[----:B------:R-:W-:-:S05]  /*16a0*/  NOP ;  /* 0x0000000000007918 */ /* 0x000fca0000000000 */
[----:B------:R-:W-:Y:S01]  /*16b0*/  HGMMA.64x256x16.F32 R24, gdesc[UR8], R24, gsb0 ;  /* 0x03e00000081879f0 */ /* 0x000fe20008000818 */
[----:B------:R-:W-:Y:S02]  /*16c0*/  UIADD3 UR8, UR6, 0x4, URZ ;  /* 0x0000000406087890 */ /* 0x000fe4000fffe03f */
[----:B------:R-:W-:Y:S01]  /*16d0*/  UIADD3 UR10, UR7, 0x4, URZ ;  /* 0x00000004070a7890 */ /* 0x000fe2000fffe03f */
[----:B------:R-:W-:Y:S01]  /*16e0*/  UMOV UR9, 0x40000040 ;  /* 0x4000004000097882 */ /* 0x000fe20000000000 */
[----:B------:R-:W-:Y:S01]  /*16f0*/  UMOV UR11, 0x40000040 ;  /* 0x40000040000b7882 */ /* 0x000fe20000000000 */
[----:B------:R-:W-:Y:S02]  /*1700*/  WARPGROUP.DEPBAR.LE gsb0, 0x0 ;  /* 0x00008000000079c5 */ /* 0x000fe40000010000 */
        /* <DEDUP_REMOVED lines=42> */
[----:B------:R-:W-:Y:S03]  /*19b0*/  HGMMA.64x256x16.F32 R24, gdesc[UR8], R24, gsb0 ;  /* 0x03e00000081879f0 */ /* 0x000fe60008000818 */
[----:B------:R-:W-:Y:S02]  /*19c0*/  WARPGROUP.DEPBAR.LE gsb0, 0x0 ;  /* 0x00008000000079c5 */ /* 0x000fe40000010000 */
[----:B------:R-:W-:Y:S05]  /*19d0*/  @!P1 BRA `(.L_x_22) ;  /* 0x0000000400b09947 */ /* 0x000fea0003800000 */
[----:B------:R-:W-:Y:S02]  /*19e0*/  UIADD3 UR6, UR39, 0x1, URZ ;  /* 0x0000000127067890 */ /* 0x000fe4000fffe03f */
[----:B------:R-:W-:Y:S02]  /*19f0*/  IMAD.U32 R3, RZ, RZ, UR39 ;  /* 0x00000027ff037e24 */ /* 0x000fe4000f8e00ff */
[----:B------:R-:W-:-:S04]  /*1a00*/  UISETP.NE.AND UP0, UPT, UR6, 0x2, UPT ;  /* 0x000000020600788c */ /* 0x000fc8000bf05270 */
[----:B------:R-:W-:Y:S02]  /*1a10*/  USEL UR7, URZ, 0x1, UP0 ;  /* 0x000000013f077887 */ /* 0x000fe40008000000 */
[----:B------:R-:W-:Y:S02]  /*1a20*/  USEL UR6, UR6, URZ, UP0 ;  /* 0x0000003f06067287 */ /* 0x000fe40008000000 */
[----:B------:R-:W-:-:S06]  /*1a30*/  ULOP3.LUT UR7, UR38, UR7, URZ, 0x3c, !UPT ;  /* 0x0000000726077292 */ /* 0x000fcc000f8e3c3f */
[----:B------:R-:W-:-:S07]  /*1a40*/  IMAD.U32 R7, RZ, RZ, UR7 ;  /* 0x00000007ff077e24 */ /* 0x000fce000f8e00ff */
.L_x_29:
[----:B------:R-:W-:Y:S05]  /*1a50*/  @!P0 BRA `(.L_x_23) ;  /* 0x0000000000048947 */ /* 0x000fea0003800000 */
[----:B------:R-:W-:Y:S01]  /*1a60*/  BPT.TRAP 0x1 ;  /* 0x000000040000795c */ /* 0x000fe20000300000 */
.L_x_23:
[----:B------:R-:W2:Y:S01]  /*1a70*/  S2UR UR8, SR_CgaCtaId ;  /* 0x00000000000879c3 */ /* 0x000ea20000008800 */
[----:B------:R-:W-:Y:S01]  /*1a80*/  UMOV UR7, 0x400 ;  /* 0x0000040000077882 */ /* 0x000fe20000000000 */
[----:B01----:R-:W-:Y:S01]  /*1a90*/  IMAD.U32 R5, RZ, RZ, UR6 ;  /* 0x00000006ff057e24 */ /* 0x003fe2000f8e00ff */
[----:B------:R-:W-:Y:S01]  /*1aa0*/  SHF.L.U32 R4, R7, 0x1f, RZ ;  /* 0x0000001f07047819 */ /* 0x000fe200000006ff */
[----:B--2---:R-:W-:-:S06]  /*1ab0*/  ULEA UR7, UR8, UR7, 0x18 ;  /* 0x0000000708077291 */ /* 0x004fcc000f8ec03f */
[----:B------:R-:W-:-:S04]  /*1ac0*/  IMAD.U32 R6, RZ, RZ, UR7 ;  /* 0x00000007ff067e24 */ /* 0x000fc8000f8e00ff */
[----:B------:R-:W-:-:S04]  /*1ad0*/  IMAD R5, R5, 0x8, R6 ;  /* 0x0000000805057824 */ /* 0x000fc800078e0206 */
[----:B------:R0:W1:Y:S01]  /*1ae0*/  SYNCS.PHASECHK.TRANS64.TRYWAIT P1, [R5+URZ], R4 ;  /* 0x00000004050075a7 */ /* 0x000062000802017f */
[----:B------:R-:W-:Y:S05]  /*1af0*/  @!P0 BRA `(.L_x_24) ;  /* 0x0000000000048947 */ /* 0x000fea0003800000 */
[----:B------:R-:W-:Y:S01]  /*1b00*/  BPT.TRAP 0x1 ;  /* 0x000000040000795c */ /* 0x000fe20000300000 */
.L_x_24:
[----:B-1----:R-:W-:Y:S05]  /*1b10*/  @P1 BRA `(.L_x_25) ;  /* 0x0000000000081947 */ /* 0x002fea0003800000 */
[----:B------:R-:W1:Y:S02]  /*1b20*/  SYNCS.PHASECHK.TRANS64.TRYWAIT P1, [R5+URZ], R4 ;  /* 0x00000004050075a7 */ /* 0x000e64000802017f */
[----:B-1----:R-:W-:Y:S05]  /*1b30*/  @!P1 BRA `(.L_x_26) ;  /* 0x000000a000989947 */ /* 0x002fea0003800000 */
.L_x_25:
[----:B------:R-:W-:Y:S01]  /*1b40*/  ULEA UR7, UR6, UR4, 0xb ;  /* 0x0000000406077291 */ /* 0x000fe2000f8e583f */
[----:B------:R-:W-:Y:S01]  /*1b50*/  WARPGROUP.ARRIVE ;  /* 0x00000000000079c5 */ /* 0x000fe20000000000 */
[----:B------:R-:W-:Y:S01]  /*1b60*/  ULEA UR12, UR6, UR5, 0xc ;  /* 0x00000005060c7291 */ /* 0x000fe2000f8e603f */
[----:B------:R-:W-:Y:S01]  /*1b70*/  UMOV UR9, 0x40000040 ;  /* 0x4000004000097882 */ /* 0x000fe20000000000 */
[----:B------:R-:W-:-:S03]  /*1b80*/  UMOV UR11, 0x40000040 ;  /* 0x40000040000b7882 */ /* 0x000fc60000000000 */
[----:B------:R-:W-:Y:S02]  /*1b90*/  UMOV UR8, UR7 ;  /* 0x0000000700087c82 */ /* 0x000fe40008000000 */
[----:B------:R-:W-:Y:S02]  /*1ba0*/  UMOV UR10, UR12 ;  /* 0x0000000c000a7c82 */ /* 0x000fe40008000000 */
[----:B------:R-:W-:Y:S01]  /*1bb0*/  HGMMA.64x256x16.F32 R24, gdesc[UR8], R24, gsb0 ;  /* 0x03e00000081879f0 */ /* 0x000fe20008000818 */
        /* <DEDUP_REMOVED lines=58> */
[----:B------:R-:W-:Y:S01]  /*1f60*/  BPT.TRAP 0x1 ;  /* 0x000000040000795c */ /* 0x000fe20000300000 */
.L_x_27:
[----:B------:R-:W-:-:S13]  /*1f70*/  ISETP.NE.AND P1, PT, R22, RZ, PT ;  /* 0x000000ff1600720c */ /* 0x000fda0003f25270 */
[----:B01----:R-:W-:-:S04]  /*1f80*/  @P1 IMAD R4, R3, 0x8, R6 ;  /* 0x0000000803041824 */ /* 0x003fc800078e0206 */
[----:B------:R-:W-:-:S05]  /*1f90*/  @P1 VIADD R5, R4, 0x10 ;  /* 0x0000001004051836 */ /* 0x000fca0000000000 */
[----:B------:R-:W-:-:S04]  /*1fa0*/  @P1 PRMT R5, R152, 0x654, R5 ;  /* 0x0000065498051816 */ /* 0x000fc80000000005 */
[----:B------:R0:W-:Y:S01]  /*1fb0*/  @P1 SYNCS.ARRIVE.TRANS64.RED.A1T0 RZ, [R5+URZ], RZ ;  /* 0x000000ff05ff19a7 */ /* 0x0001e2000810043f */
[----:B------:R-:W-:-:S13]  /*1fc0*/  ISETP.GT.U32.AND P1, PT, R19, 0x1, PT ;  /* 0x000000011300780c */ /* 0x000fda0003f24070 */
[----:B0-----:R-:W-:Y:S05]  /*1fd0*/  @P1 BRA `(.L_x_28) ;  /* 0x0000000000041947 */ /* 0x001fea0003800000 */
[----:B------:R-:W-:Y:S01]  /*1fe0*/  BPT.TRAP 0x1 ;  /* 0x000000040000795c */ /* 0x000fe20000300000 */
.L_x_28:
[----:B------:R-:W-:Y:S01]  /*1ff0*/  UIADD3 UR6, UR6, 0x1, URZ ;  /* 0x0000000106067890 */ /* 0x000fe2000fffe03f */
[C---:B------:R-:W-:Y:S01]  /*2000*/  ISETP.GT.AND P2, PT, R0.reuse, 0x1, PT ;  /* 0x000000010000780c */ /* 0x040fe20003f44270 */
[----:B------:R-:W-:Y:S02]  /*2010*/  VIADD R3, R3, 0x1 ;  /* 0x0000000103037836 */ /* 0x000fe40000000000 */
[----:B------:R-:W-:Y:S01]  /*2020*/  UISETP.NE.AND UP0, UPT, UR6, 0x2, UPT ;  /* 0x000000020600788c */ /* 0x000fe2000bf05270 */
[----:B------:R-:W-:Y:S02]  /*2030*/  VIADD R0, R0, 0xffffffff ;  /* 0xffffffff00007836 */ /* 0x000fe40000000000 */
[C---:B------:R-:W-:Y:S01]  /*2040*/  ISETP.NE.AND P1, PT, R3.reuse, 0x2, PT ;  /* 0x000000020300780c */ /* 0x040fe20003f25270 */
[----:B------:R-:W-:Y:S02]  /*2050*/  USEL UR7, URZ, 0x1, UP0 ;  /* 0x000000013f077887 */ /* 0x000fe40008000000 */
[----:B------:R-:W-:Y:S01]  /*2060*/  USEL UR6, UR6, URZ, UP0 ;  /* 0x0000003f06067287 */ /* 0x000fe20008000000 */
[----:B------:R-:W-:-:S03]  /*2070*/  SEL R3, R3, RZ, P1 ;  /* 0x000000ff03037207 */ /* 0x000fc60000800000 */
[----:B------:R-:W-:Y:S01]  /*2080*/  LOP3.LUT R7, R7, UR7, RZ, 0x3c, !PT ;  /* 0x0000000707077c12 */ /* 0x000fe2000f8e3cff */
[----:B------:R-:W-:Y:S07]  /*2090*/  @P2 BRA `(.L_x_29) ;  /* 0xfffffff8006c2947 */ /* 0x000fee000383ffff */
.L_x_22:
[----:B------:R-:W2:Y:S02]  /*20a0*/  LDC R0, c[0x0][0x28c] ;  /* 0x0000a300ff007b82 */ /* 0x000ea40000000800 */
[----:B--2---:R-:W-:-:S13]  /*20b0*/  ISETP.GE.AND P1, PT, R0, 0x1, PT ;  /* 0x000000010000780c */ /* 0x004fda0003f26270 */
[----:B------:R-:W-:Y:S05]  /*20c0*/  @!P1 BRA `(.L_x_30) ;  /* 0x0000000000409947 */ /* 0x000fea0003800000 */
[----:B------:R-:W-:Y:S05]  /*20d0*/  @!P0 BRA `(.L_x_31) ;  /* 0x0000000000048947 */ /* 0x000fea0003800000 */
[----:B------:R-:W-:Y:S01]  /*20e0*/  BPT.TRAP 0x1 ;  /* 0x000000040000795c */ /* 0x000fe20000300000 */
.L_x_31:
[----:B------:R-:W-:Y:S01]  /*20f0*/  ISETP.NE.AND P0, PT, R22, RZ, PT ;  /* 0x000000ff1600720c */ /* 0x000fe20003f05270 */
[----:B------:R-:W-:-:S12]  /*2100*/  UISETP.LT.AND UP1, UPT, UR40, 0x1, UPT ;  /* 0x000000012800788c */ /* 0x000fd8000bf21270 */
[----:B------:R-:W-:-:S05]  /*2110*/  VOTEU.ANY UP0, P0 ;  /* 0x00000000003f7886 */ /* 0x000fca0000000100 */
[----:B------:R-:W-:-:S04]  /*2120*/  @UP0 USEL UR4, UR40, 0x1, UP1 ;  /* 0x0000000128040887 */ /* 0x000fc80008800000 */
[----:B------:R-:W-:-:S06]  /*2130*/  @UP0 UIADD3 UR4, UR39, UR40, -UR4 ;  /* 0x0000002827040290 */ /* 0x000fcc000fffe804 */
[----:B------:R-:W-:-:S04]  /*2140*/  IMAD.U32 R0, RZ, RZ, UR4 ;  /* 0x00000004ff007e24 */ /* 0x000fc8000f8e00ff */
[----:B------:R-:W-:-:S05]  /*2150*/  @P0 IMAD.SHL.U32 R0, R0, 0x8, RZ ;  /* 0x0000000800000824 */ /* 0x000fca00078e00ff */
[----:B------:R-:W-:-:S04]  /*2160*/  @P0 LOP3.LUT R0, R0, 0x8, RZ, 0xc0, !PT ;  /* 0x0000000800000812 */ /* 0x000fc800078ec0ff */
[----:B------:R-:W-:-:S04]  /*2170*/  @P0 IADD3 R3, R6, 0x10, R0 ;  /* 0x0000001006030810 */ /* 0x000fc80007ffe000 */
[----:B------:R-:W-:-:S04]  /*2180*/  @P0 PRMT R3, R152, 0x654, R3 ;  /* 0x0000065498030816 */ /* 0x000fc80000000003 */
[----:B------:R2:W-:Y:S01]  /*2190*/  @P0 SYNCS.ARRIVE.TRANS64.RED.A1T0 RZ, [R3+URZ], RZ ;  /* 0x000000ff03ff09a7 */ /* 0x0005e2000810043f */
[----:B------:R-:W-:-:S13]  /*21a0*/  ISETP.GT.U32.AND P0, PT, R19, 0x1, PT ;  /* 0x000000011300780c */ /* 0x000fda0003f04070 */
[----:B--2---:R-:W-:Y:S05]  /*21b0*/  @P0 BRA `(.L_x_30) ;  /* 0x0000000000040947 */ /* 0x004fea0003800000 */
[----:B------:R-:W-:Y:S01]  /*21c0*/  BPT.TRAP 0x1 ;  /* 0x000000040000795c */ /* 0x000fe20000300000 */
.L_x_30:
[----:B------:R-:W2:Y:S01]  /*21d0*/  LDC R6, c[0x0][0x288] ;  /* 0x0000a200ff067b82 */ /* 0x000ea20000000800 */
[--C-:B------:R-:W-:Y:S01]  /*21e0*/  SHF.R.U32.HI R0, RZ, 0x2, R18.reuse ;  /* 0x00000002ff007819 */ /* 0x100fe20000011612 */
[----:B------:R-:W-:Y:S01]  /*21f0*/  UIADD3 UR39, UR40, UR39, URZ ;  /* 0x0000002728277290 */ /* 0x000fe2000fffe03f */
[----:B01----:R-:W-:Y:S01]  /*2200*/  SHF.R.U32.HI R5, RZ, 0x7, R18 ;  /* 0x00000007ff057819 */ /* 0x003fe20000011612 */
[----:B------:R-:W-:Y:S01]  /*2210*/  ULDC UR8, c[0x0][0x284] ;  /* 0x0000a10000087ab9 */ /* 0x000fe20000000800 */
[----:B------:R-:W-:Y:S01]  /*2220*/  LOP3.LUT R4, R18, 0x60, RZ, 0xc0, !PT ;  /* 0x0000006012047812 */ /* 0x000fe200078ec0ff */
[----:B------:R-:W-:Y:S01]  /*2230*/  USHF.R.U32.HI UR4, URZ, 0x1, UR39 ;  /* 0x000000013f047899 */ /* 0x000fe20008011627 */
[----:B------:R-:W-:Y:S01]  /*2240*/  LOP3.LUT R3, R0, 0x7, RZ, 0xc0, !PT ;  /* 0x0000000700037812 */ /* 0x000fe200078ec0ff */
[----:B------:R-:W-:Y:S01]  /*2250*/  UISETP.GT.U32.AND UP1, UPT, UR39, 0x1, UPT ;  /* 0x000000012700788c */ /* 0x000fe2000bf24070 */
[----:B------:R-:W-:Y:S01]  /*2260*/  LOP3.LUT R0, R5, 0x1, RZ, 0xc0, !PT ;  /* 0x0000000105007812 */ /* 0x000fe200078ec0ff */
[----:B------:R-:W-:Y:S01]  /*2270*/  ULOP3.LUT UR4, UR4, 0x1, URZ, 0xc0, !UPT ;  /* 0x0000000104047892 */ /* 0x000fe2000f8ec03f */
[----:B------:R-:W-:Y:S01]  /*2280*/  SHF.R.U32.HI R10, RZ, 0x1, R4 ;  /* 0x00000001ff0a7819 */ /* 0x000fe20000011604 */
[----:B------:R-:W-:Y:S01]  /*2290*/  IMAD.SHL.U32 R4, R18, 0x2, RZ ;  /* 0x0000000212047824 */ /* 0x000fe200078e00ff */
[----:B------:R-:W-:Y:S01]  /*22a0*/  SHF.R.S32.HI R21, RZ, 0x1f, R23 ;  /* 0x0000001fff157819 */ /* 0x000fe20000011417 */
[----:B------:R-:W-:Y:S01]  /*22b0*/  IMAD.SHL.U32 R8, R0, 0x40, RZ ;  /* 0x0000004000087824 */ /* 0x000fe200078e00ff */
[--C-:B------:R-:W-:Y:S01]  /*22c0*/  IADD3 R5, RZ, -R10, -R3.reuse ;  /* 0x8000000aff057210 */ /* 0x100fe20007ffe803 */
[----:B------:R-:W-:Y:S01]  /*22d0*/  UISETP.NE.U32.AND UP0, UPT, UR4, 0x1, UPT ;  /* 0x000000010400788c */ /* 0x000fe2000bf05070 */
[----:B------:R-:W-:Y:S01]  /*22e0*/  LOP3.LUT R4, R4, 0x6, RZ, 0xc0, !PT ;  /* 0x0000000604047812 */ /* 0x000fe200078ec0ff */
[----:B------:R-:W-:Y:S01]  /*22f0*/  ULDC.64 UR6, c[0x0][0x5d0] ;  /* 0x0001740000067ab9 */ /* 0x000fe20000000a00 */
[----:B------:R-:W-:Y:S01]  /*2300*/  LOP3.LUT R3, R8, 0x40, R3, 0xe2, !PT ;  /* 0x0000004008037812 */ /* 0x000fe200078ee203 */
[----:B------:R-:W-:Y:S01]  /*2310*/  IMAD R11, R0, -0x40, R5 ;  /* 0xffffffc0000b7824 */ /* 0x000fe200078e0205 */
[----:B------:R-:W-:Y:S01]  /*2320*/  LOP3.LUT R0, R18, 0x3, RZ, 0xc0, !PT ;  /* 0x0000000312007812 */ /* 0x000fe200078ec0ff */
[----:B------:R-:W-:Y:S01]  /*2330*/  UISETP.LT.U32.AND UP1, UPT, UR40, 0x2, UP1 ;  /* 0x000000022800788c */ /* 0x000fe20008f21070 */
[----:B------:R-:W-:Y:S01]  /*2340*/  PRMT R8, R4, 0x6540, R153 ;  /* 0x0000654004087816 */ /* 0x000fe20000000099 */
[----:B------:R-:W-:Y:S01]  /*2350*/  IMAD.SHL.U32 R153, R153, 0x100, RZ ;  /* 0x0000010099997824 */ /* 0x000fe200078e00ff */
[----:B------:R-:W-:Y:S01]  /*2360*/  UISETP.GT.U32.AND UP0, UPT, UR40, 0x1, !UP0 ;  /* 0x000000012800788c */ /* 0x000fe2000c704070 */
[----:B--2---:R-:W-:Y:S01]  /*2370*/  IMAD R12, R0, -0x2, R6 ;  /* 0xfffffffe000c7824 */ /* 0x004fe200078e0206 */
[----:B------:R-:W-:Y:S01]  /*2380*/  SHF.R.S32.HI R9, RZ, 0x1f, R8 ;  /* 0x0000001fff097819 */ /* 0x000fe20000011408 */
[C---:B------:R-:W-:Y:S01]  /*2390*/  IMAD.SHL.U32 R0, R154.reuse, 0x80, RZ ;  /* 0x000000809a007824 */ /* 0x040fe200078e00ff */
[----:B------:R-:W-:Y:S01]  /*23a0*/  ISETP.GE.AND P0, PT, R153, R6, PT ;  /* 0x000000069900720c */ /* 0x000fe20003f06270 */
[----:B------:R-:W-:Y:S01]  /*23b0*/  IMAD R4, R21, UR6, RZ ;  /* 0x0000000615047c24 */ /* 0x000fe2000f8e02ff */
[----:B------:R-:W-:Y:S01]  /*23c0*/  USEL UR5, URZ, 0x1, !UP1 ;  /* 0x000000013f057887 */ /* 0x000fe2000c800000 */
[----:B------:R-:W-:Y:S01]  /*23d0*/  IMAD.WIDE R6, R154, 0x80, RZ ;  /* 0x000000809a067825 */ /* 0x000fe200078e02ff */
[C---:B------:R-:W-:Y:S01]  /*23e0*/  ISETP.GE.OR P0, PT, R0.reuse, UR8, P0 ;  /* 0x0000000800007c0c */ /* 0x040fe20008706670 */
[----:B------:R-:W-:Y:S01]  /*23f0*/  USEL UR4, URZ, 0x1, !UP0 ;  /* 0x000000013f047887 */ /* 0x000fe2000c000000 */
[----:B------:R-:W-:Y:S01]  /*2400*/  IADD3 R0, -R0, UR8, R11 ;  /* 0x0000000800007c10 */ /* 0x000fe2000fffe10b */
[C---:B------:R-:W-:Y:S01]  /*2410*/  IMAD R13, R23.reuse, UR7, R4 ;  /* 0x00000007170d7c24 */ /* 0x040fe2000f8e0204 */
[----:B------:R-:W-:Y:S01]  /*2420*/  ULOP3.LUT UR39, UR39, 0x1, URZ, 0xc0, !UPT ;  /* 0x0000000127277892 */ /* 0x000fe2000f8ec03f */
[----:B------:R-:W-:Y:S01]  /*2430*/  IMAD.WIDE.U32 R4, R23, UR6, R8 ;  /* 0x0000000617047c25 */ /* 0x000fe2000f8e0008 */
[----:B------:R-:W-:Y:S01]  /*2440*/  ULOP3.LUT UR38, UR4, UR38, UR5, 0x96, !UPT ;  /* 0x0000002604267292 */ /* 0x000fe2000f8e9605 */
[----:B------:R-:W-:-:S02]  /*2450*/  LOP3.LUT R169, R6, R3, R10, 0xfe, !PT ;  /* 0x0000000306a97212 */ /* 0x000fc400078efe0a */
[----:B------:R-:W-:Y:S02]  /*2460*/  IMAD.IADD R5, R5, 0x1, R13 ;  /* 0x0000000105057824 */ /* 0x000fe400078e020d */
[----:B------:R-:W-:Y:S02]  /*2470*/  IMAD.IADD R3, R12, 0x1, -R153 ;  /* 0x000000010c037824 */ /* 0x000fe400078e0a99 */
[----:B------:R-:W-:Y:S01]  /*2480*/  IMAD.MOV.U32 R154, RZ, RZ, -0x1 ;  /* 0xffffffffff9a7424 */ /* 0x000fe200078e00ff */
[----:B------:R-:W-:Y:S06]  /*2490*/  @P0 BRA `(.L_x_32) ;  /* 0x0000007800dc0947 */ /* 0x000fec0003800000 */
[----:B------:R-:W0:Y:S01]  /*24a0*/  LDC.64 R10, c[0x0][0x5c8] ;  /* 0x00017200ff0a7b82 */ /* 0x000e220000000a00 */
[----:B-----5:R-:W-:Y:S01]  /*24b0*/  FSETP.NEU.AND P0, PT, R156, RZ, PT ;  /* 0x000000ff9c00720b */ /* 0x020fe20003f0d000 */
[----:B------:R-:W-:Y:S01]  /*24c0*/  BSSY B0, `(.L_x_32) ;  /* 0x00007b4000007945 */ /* 0x000fe20003800000 */
[----:B------:R-:W-:-:S04]  /*24d0*/  ISETP.GT.AND P2, PT, R3, RZ, PT ;  /* 0x000000ff0300720c */ /* 0x000fc80003f44270 */
[----:B------:R-:W-:Y:S01]  /*24e0*/  ISETP.GT.AND P1, PT, R0, RZ, P2 ;  /* 0x000000ff0000720c */ /* 0x000fe20001724270 */
[-C--:B0-----:R-:W-:Y:S02]  /*24f0*/  IMAD R12, R7, R10.reuse, RZ ;  /* 0x0000000a070c7224 */ /* 0x081fe400078e02ff */
[----:B------:R-:W-:-:S04]  /*2500*/  IMAD.WIDE.U32 R160, R169, R10, R4 ;  /* 0x0000000aa9a07225 */ /* 0x000fc800078e0004 */
[----:B------:R-:W-:-:S04]  /*2510*/  IMAD R5, R169, R11, R12 ;  /* 0x0000000ba9057224 */ /* 0x000fc800078e020c */
[----:B------:R-:W-:Y:S01]  /*2520*/  IMAD.IADD R153, R161, 0x1, R5 ;  /* 0x00000001a1997824 */ /* 0x000fe200078e0205 */
[----:B------:R-:W-:Y:S06]  /*2530*/  @!P0 BRA `(.L_x_33) ;  /* 0x0000005400988947 */ /* 0x000fec0003800000 */
[----:B------:R-:W0:Y:S01]  /*2540*/  LDC.64 R14, c[0x0][0x5b8] ;  /* 0x00016e00ff0e7b82 */ /* 0x000e220000000a00 */
[----:B------:R-:W-:-:S07]  /*2550*/  ULDC.64 UR4, c[0x0][0x5c0] ;  /* 0x0001700000047ab9 */ /* 0x000fce0000000a00 */
[----:B------:R-:W1:Y:S08]  /*2560*/  LDC.64 R166, c[0x0][0x5b0] ;  /* 0x00016c00ffa67b82 */ /* 0x000e700000000a00 */
[----:B------:R-:W2:Y:S01]  /*2570*/  LDC.64 R12, c[0x0][0x5a8] ;  /* 0x00016a00ff0c7b82 */ /* 0x000ea20000000a00 */
[-C--:B0-----:R-:W-:Y:S02]  /*2580*/  IMAD R4, R21, R14.reuse, RZ ;  /* 0x0000000e15047224 */ /* 0x081fe400078e02ff */
[----:B------:R-:W-:-:S04]  /*2590*/  IMAD.WIDE.U32 R162, R23, R14, R8 ;  /* 0x0000000e17a27225 */ /* 0x000fc800078e0008 */
[----:B------:R-:W-:Y:S02]  /*25a0*/  IMAD R161, R23, R15, R4 ;  /* 0x0000000f17a17224 */ /* 0x000fe400078e0204 */
[-C--:B-1----:R-:W-:Y:S02]  /*25b0*/  IMAD R6, R7, R166.reuse, RZ ;  /* 0x000000a607067224 */ /* 0x082fe400078e02ff */
[----:B------:R-:W-:Y:S02]  /*25c0*/  IMAD.IADD R21, R163, 0x1, R161 ;  /* 0x00000001a3157824 */ /* 0x000fe400078e02a1 */
[----:B------:R-:W-:Y:S02]  /*25d0*/  IMAD.MOV.U32 R20, RZ, RZ, R162 ;  /* 0x000000ffff147224 */ /* 0x000fe400078e00a2 */
[C---:B------:R-:W-:Y:S02]  /*25e0*/  IMAD R165, R169.reuse, R167, R6 ;  /* 0x000000a7a9a57224 */ /* 0x040fe400078e0206 */
[----:B------:R-:W-:-:S04]  /*25f0*/  IMAD.WIDE.U32 R4, R169, R166, R20 ;  /* 0x000000a6a9047225 */ /* 0x000fc800078e0014 */
[----:B------:R-:W-:Y:S01]  /*2600*/  IMAD.IADD R5, R5, 0x1, R165 ;  /* 0x0000000105057824 */ /* 0x000fe200078e02a5 */
[----:B--2---:R-:W-:-:S04]  /*2610*/  LEA R6, P0, R4, R12, 0x1 ;  /* 0x0000000c04067211 */ /* 0x004fc800078008ff */
[----:B------:R-:W-:-:S05]  /*2620*/  LEA.HI.X R7, R4, R13, R5, 0x1, P0 ;  /* 0x0000000d04077211 */ /* 0x000fca00000f0c05 */
[----:B------:R0:W2:Y:S01]  /*2630*/  @P1 LDG.E.LTC128B.U16 R15, desc[UR36][R6.64] ;  /* 0x00000024060f1981 */ /* 0x0000a2000c1e1520 */
[----:B------:R-:W-:Y:S01]  /*2640*/  LEA R4, P0, R160, UR4, 0x1 ;  /* 0x00000004a0047c11 */ /* 0x000fe2000f8008ff */
[----:B------:R-:W-:Y:S01]  /*2650*/  IMAD.WIDE.U32 R158, R169, R166, R8 ;  /* 0x000000a6a99e7225 */ /* 0x000fe200078e0008 */
[----:B------:R-:W-:Y:S03]  /*2660*/  BSSY B1, `(.L_x_34) ;  /* 0x0000012000017945 */ /* 0x000fe60003800000 */
[----:B------:R-:W-:Y:S02]  /*2670*/  IMAD.IADD R159, R165, 0x1, R159 ;  /* 0x00000001a59f7824 */ /* 0x000fe400078e029f */
[----:B------:R-:W-:-:S04]  /*2680*/  IMAD.WIDE.U32 R158, R23, R14, R158 ;  /* 0x0000000e179e7225 */ /* 0x000fc800078e009e */
[----:B0-----:R-:W-:Y:S01]  /*2690*/  IMAD.IADD R7, R161, 0x1, R159 ;  /* 0x00000001a1077824 */ /* 0x001fe200078e029f */
[----:B------:R-:W-:Y:S02]  /*26a0*/  LEA R6, P4, R158, R12, 0x1 ;  /* 0x0000000c9e067211 */ /* 0x000fe400078808ff */
[----:B------:R-:W-:Y:S02]  /*26b0*/  SHF.L.U64.HI R159, R166, 0x3, R167 ;  /* 0x00000003a69f7819 */ /* 0x000fe400000102a7 */
[----:B------:R-:W-:Y:S01]  /*26c0*/  LEA.HI.X R7, R158, R13, R7, 0x1, P4 ;  /* 0x0000000d9e077211 */ /* 0x000fe200020f0c07 */
[----:B------:R-:W-:Y:S02]  /*26d0*/  IMAD.SHL.U32 R158, R166, 0x8, RZ ;  /* 0x00000008a69e7824 */ /* 0x000fe400078e00ff */
[----:B--2---:R-:W-:-:S05]  /*26e0*/  HADD2.F32 R5, -RZ, R15.H0_H0 ;  /* 0x2000000fff057230 */ /* 0x004fca0000004100 */
[----:B------:R-:W-:-:S04]  /*26f0*/  FMUL R5, R5, R156 ;  /* 0x0000009c05057220 */ /* 0x000fc80000400000 */
[----:B------:R-:W-:Y:S01]  /*2700*/  FFMA R24, R24, R155, R5 ;  /* 0x0000009b18187223 */ /* 0x000fe20000000005 */
[----:B------:R-:W-:Y:S02]  /*2710*/  LEA.HI.X R5, R160, UR5, R153, 0x1, P0 ;  /* 0x00000005a0057c11 */ /* 0x000fe400080f0c99 */
[----:B------:R-:W-:Y:S02]  /*2720*/  ISETP.GT.AND P0, PT, R3, 0x1, PT ;  /* 0x000000010300780c */ /* 0x000fe40003f04270 */
[----:B------:R-:W-:Y:S02]  /*2730*/  F2FP.F16.F32.PACK_AB R24, RZ, R24 ;  /* 0x00000018ff18723e */ /* 0x000fe400000000ff */
[----:B------:R-:W-:-:S03]  /*2740*/  ISETP.GT.AND P3, PT, R0, RZ, P0 ;  /* 0x000000ff0000720c */ /* 0x000fc60000764270 */
[----:B------:R0:W-:Y:S10]  /*2750*/  @P1 STG.E.U16 desc[UR36][R4.64], R24 ;  /* 0x0000001804001986 */ /* 0x0001f4000c101524 */
[----:B------:R-:W-:Y:S05]  /*2760*/  @!P3 BRA `(.L_x_35) ;  /* 0x000000000004b947 */ /* 0x000fea0003800000 */
[----:B------:R1:W5:Y:S02]  /*2770*/  LDG.E.LTC128B.U16 R15, desc[UR36][R6.64+0x2] ;  /* 0x00000224060f7981 */ /* 0x000364000c1e1520 */
.L_x_35:
[----:B------:R-:W-:Y:S05]  /*2780*/  BSYNC B1 ;  /* 0x0000000000017941 */ /* 0x000fea0003800000 */
.L_x_34:
[----:B-----5:R-:W-:Y:S01]  /*2790*/  HADD2.F32 R153, -RZ, R15.H0_H0 ;  /* 0x2000000fff997230 */ /* 0x020fe20000004100 */
[----:B------:R-:W-:Y:S01]  /*27a0*/  ISETP.GT.AND P2, PT, R0, 0x8, P2 ;  /* 0x000000080000780c */ /* 0x000fe20001744270 */
[----:B------:R-:W-:Y:S01]  /*27b0*/  IMAD.WIDE.U32 R158, R169, R166, R158 ;  /* 0x000000a6a99e7225 */ /* 0x000fe200078e009e */
[----:B0-----:R-:W-:-:S03]  /*27c0*/  PRMT R24, R15, 0x7610, R24 ;  /* 0x000076100f187816 */ /* 0x001fc60000000018 */
[----:B------:R-:W-:Y:S01]  /*27d0*/  FMUL R20, R153, R156 ;  /* 0x0000009c99147220 */ /* 0x000fe20000400000 */
[----:B------:R-:W-:Y:S01]  /*27e0*/  IMAD.IADD R165, R165, 0x1, R159 ;  /* 0x00000001a5a57824 */ /* 0x000fe200078e029f */
[----:B------:R-:W-:Y:S02]  /*27f0*/  IADD3 R162, P1, R162, R158, RZ ;  /* 0x0000009ea2a27210 */ /* 0x000fe40007f3e0ff */
[----:B------:R-:W-:-:S03]  /*2800*/  FFMA R25, R25, R155, R20 ;  /* 0x0000009b19197223 */ /* 0x000fc60000000014 */
[----:B------:R-:W-:Y:S01]  /*2810*/  IMAD.X R21, R165, 0x1, R21, P1 ;  /* 0x00000001a5157824 */ /* 0x000fe200008e0615 */
[C---:B------:R-:W-:Y:S02]  /*2820*/  LEA R20, P1, R162.reuse, R12, 0x1 ;  /* 0x0000000ca2147211 */ /* 0x040fe400078208ff */
[----:B------:R-:W-:Y:S02]  /*2830*/  F2FP.F16.F32.PACK_AB R25, RZ, R25 ;  /* 0x00000019ff19723e */ /* 0x000fe400000000ff */
[----:B------:R-:W-:Y:S02]  /*2840*/  LEA.HI.X R21, R162, R13, R21, 0x1, P1 ;  /* 0x0000000da2157211 */ /* 0x000fe400008f0c15 */
[----:B------:R-:W-:-:S05]  /*2850*/  PRMT R153, R25, 0x7610, R153 ;  /* 0x0000761019997816 */ /* 0x000fca0000000099 */
[----:B------:R0:W-:Y:S04]  /*2860*/  @P3 STG.E.U16 desc[UR36][R4.64+0x2], R153 ;  /* 0x0000029904003986 */ /* 0x0001e8000c101524 */
[----:B------:R-:W2:Y:S01]  /*2870*/  @P2 LDG.E.LTC128B.U16 R24, desc[UR36][R20.64] ;  /* 0x0000002414182981 */ /* 0x000ea2000c1e1520 */
[----:B------:R-:W-:Y:S01]  /*2880*/  IADD3 R8, P1, R8, R158, RZ ;  /* 0x0000009e08087210 */ /* 0x000fe20007f3e0ff */
[----:B------:R-:W-:Y:S01]  /*2890*/  BSSY B1, `(.L_x_36) ;  /* 0x0000011000017945 */ /* 0x000fe20003800000 */
[----:B------:R-:W-:Y:S02]  /*28a0*/  SHF.L.U64.HI R11, R10, 0x4, R11 ;  /* 0x000000040a0b7819 */ /* 0x000fe4000001020b */
[----:B------:R-:W-:Y:S01]  /*28b0*/  ISETP.GT.AND P0, PT, R0, 0x8, P0 ;  /* 0x000000080000780c */ /* 0x000fe20000704270 */
[----:B------:R-:W-:Y:S01]  /*28c0*/  IMAD.X R9, R9, 0x1, R165, P1 ;  /* 0x0000000109097824 */ /* 0x000fe200008e06a5 */
[----:B------:R-:W-:-:S05]  /*28d0*/  LEA R10, P1, R10, R4, 0x4 ;  /* 0x000000040a0a7211 */ /* 0x000fca00078220ff */
[----:B------:R-:W-:Y:S02]  /*28e0*/  IMAD.X R11, R11, 0x1, R5, P1 ;  /* 0x000000010b0b7824 */ /* 0x000fe400008e0605 */
[----:B--2---:R-:W-:-:S05]  /*28f0*/  HADD2.F32 R15, -RZ, R24.H0_H0 ;  /* 0x20000018ff0f7230 */ /* 0x004fca0000004100 */
[----:B------:R-:W-:Y:S01]  /*2900*/  FMUL R25, R15, R156 ;  /* 0x0000009c0f197220 */ /* 0x000fe20000400000 */
[----:B------:R-:W-:-:S04]  /*2910*/  IMAD.WIDE.U32 R14, R23, R14, R8 ;  /* 0x0000000e170e7225 */ /* 0x000fc800078e0008 */
[----:B------:R-:W-:Y:S01]  /*2920*/  FFMA R25, R26, R155, R25 ;  /* 0x0000009b1a197223 */ /* 0x000fe20000000019 */
[----:B------:R-:W-:Y:S01]  /*2930*/  IMAD.IADD R9, R161, 0x1, R15 ;  /* 0x00000001a1097824 */ /* 0x000fe200078e020f */
[----:B------:R-:W-:-:S03]  /*2940*/  LEA R8, P3, R14, R12, 0x1 ;  /* 0x0000000c0e087211 */ /* 0x000fc600078608ff */
[----:B------:R-:W-:Y:S02]  /*2950*/  F2FP.F16.F32.PACK_AB R25, RZ, R25 ;  /* 0x00000019ff19723e */ /* 0x000fe400000000ff */
[----:B------:R-:W-:-:S03]  /*2960*/  LEA.HI.X R9, R14, R13, R9, 0x1, P3 ;  /* 0x0000000d0e097211 */ /* 0x000fc600018f0c09 */
[----:B------:R0:W-:Y:S01]  /*2970*/  @P2 STG.E.U16 desc[UR36][R10.64], R25 ;  /* 0x000000190a002986 */ /* 0x0001e2000c101524 */
[----:B------:R-:W-:Y:S05]  /*2980*/  @!P0 BRA `(.L_x_37) ;  /* 0x0000000000048947 */ /* 0x000fea0003800000 */
[----:B------:R2:W5:Y:S02]  /*2990*/  LDG.E.LTC128B.U16 R24, desc[UR36][R8.64+0x2] ;  /* 0x0000022408187981 */ /* 0x000564000c1e1520 */
.L_x_37:
[----:B------:R-:W-:Y:S05]  /*29a0*/  BSYNC B1 ;  /* 0x0000000000017941 */ /* 0x000fea0003800000 */
.L_x_36:
[----:B-----5:R-:W-:Y:S01]  /*29b0*/  HADD2.F32 R13, -RZ, R24.H0_H0 ;  /* 0x20000018ff0d7230 */ /* 0x020fe20000004100 */
[----:B------:R-:W-:Y:S01]  /*29c0*/  ISETP.GT.AND P1, PT, R3, 0x8, PT ;  /* 0x000000080300780c */ /* 0x000fe20003f24270 */
[----:B------:R-:W-:Y:S03]  /*29d0*/  BSSY B1, `(.L_x_38) ;  /* 0x0000008000017945 */ /* 0x000fe60003800000 */
[----:B------:R-:W-:Y:S01]  /*29e0*/  FMUL R12, R13, R156 ;  /* 0x0000009c0d0c7220 */ /* 0x000fe20000400000 */
[----:B------:R-:W-:-:S03]  /*29f0*/  ISETP.GT.AND P2, PT, R0, RZ, P1 ;  /* 0x000000ff0000720c */ /* 0x000fc60000f44270 */
[----:B------:R-:W-:-:S05]  /*2a00*/  FFMA R12, R27, R155, R12 ;  /* 0x0000009b1b0c7223 */ /* 0x000fca000000000c */
[----:B------:R-:W-:-:S05]  /*2a10*/  F2FP.F16.F32.PACK_AB R12, RZ, R12 ;  /* 0x0000000cff0c723e */ /* 0x000fca00000000ff */
[----:B------:R3:W-:Y:S01]  /*2a20*/  @P0 STG.E.U16 desc[UR36][R10.64+0x2], R12 ;  /* 0x0000020c0a000986 */ /* 0x0007e2000c101524 */
[----:B------:R-:W-:Y:S05]  /*2a30*/  @!P2 BRA `(.L_x_39) ;  /* 0x000000000004a947 */ /* 0x000fea0003800000 */
[----:B------:R4:W5:Y:S02]  /*2a40*/  LDG.E.LTC128B.U16 R24, desc[UR36][R6.64+0x10] ;  /* 0x0000102406187981 */ /* 0x000964000c1e1520 */
.L_x_39:
[----:B------:R-:W-:Y:S05]  /*2a50*/  BSYNC B1 ;  /* 0x0000000000017941 */ /* 0x000fea0003800000 */
.L_x_38:
        /* <DEDUP_REMOVED lines=10> */
.L_x_41:
[----:B------:R-:W-:Y:S05]  /*2b00*/  BSYNC B1 ;  /* 0x0000000000017941 */ /* 0x000fea0003800000 */
.L_x_40:
[----:B0----5:R-:W-:Y:S01]  /*2b10*/  HADD2.F32 R13, -RZ, R24.H0_H0 ;  /* 0x20000018ff0d7230 */ /* 0x021fe20000004100 */
[----:B------:R-:W-:Y:S01]  /*2b20*/  ISETP.GT.AND P1, PT, R0, 0x8, P1 ;  /* 0x000000080000780c */ /* 0x000fe20000f24270 */
[----:B------:R-:W-:Y:S03]  /*2b30*/  BSSY B1, `(.L_x_42) ;  /* 0x0000007000017945 */ /* 0x000fe60003800000 */
[----:B---3--:R-:W-:-:S04]  /*2b40*/  FMUL R12, R13, R156 ;  /* 0x0000009c0d0c7220 */ /* 0x008fc80000400000 */
[----:B------:R-:W-:-:S05]  /*2b50*/  FFMA R12, R29, R155, R12 ;  /* 0x0000009b1d0c7223 */ /* 0x000fca000000000c */
[----:B------:R-:W-:-:S05]  /*2b60*/  F2FP.F16.F32.PACK_AB R12, RZ, R12 ;  /* 0x0000000cff0c723e */ /* 0x000fca00000000ff */
[----:B------:R0:W-:Y:S01]  /*2b70*/  @P3 STG.E.U16 desc[UR36][R4.64+0x12], R12 ;  /* 0x0000120c04003986 */ /* 0x0001e2000c101524 */
[----:B------:R-:W-:Y:S05]  /*2b80*/  @!P1 BRA `(.L_x_43) ;  /* 0x0000000000049947 */ /* 0x000fea0003800000 */
[----:B------:R3:W5:Y:S02]  /*2b90*/  LDG.E.LTC128B.U16 R24, desc[UR36][R8.64+0x10] ;  /* 0x0000102408187981 */ /* 0x000764000c1e1520 */
.L_x_43:
[----:B------:R-:W-:Y:S05]  /*2ba0*/  BSYNC B1 ;  /* 0x0000000000017941 */ /* 0x000fea0003800000 */
.L_x_42:
[----:B-----5:R-:W-:Y:S01]  /*2bb0*/  HADD2.F32 R13, -RZ, R24.H0_H0 ;  /* 0x20000018ff0d7230 */ /* 0x020fe20000004100 */
[----:B------:R-:W-:Y:S01]  /*2bc0*/  ISETP.GT.AND P0, PT, R0, 0x8, P0 ;  /* 0x000000080000780c */ /* 0x000fe20000704270 */
[----:B------:R-:W-:Y:S03]  /*2bd0*/  BSSY B1, `(.L_x_44) ;  /* 0x0000007000017945 */ /* 0x000fe60003800000 */
[----:B------:R-:W-:-:S04]  /*2be0*/  FMUL R13, R13, R156 ;  /* 0x0000009c0d0d7220 */ /* 0x000fc80000400000 */
[----:B------:R-:W-:-:S05]  /*2bf0*/  FFMA R13, R30, R155, R13 ;  /* 0x0000009b1e0d7223 */ /* 0x000fca000000000d */
[----:B------:R-:W-:-:S05]  /*2c00*/  F2FP.F16.F32.PACK_AB R13, RZ, R13 ;  /* 0x0000000dff0d723e */ /* 0x000fca00000000ff */
[----:B------:R0:W-:Y:S01]  /*2c10*/  @P1 STG.E.U16 desc[UR36][R10.64+0x10], R13 ;  /* 0x0000100d0a001986 */ /* 0x0001e2000c101524 */
[----:B------:R-:W-:Y:S05]  /*2c20*/  @!P0 BRA `(.L_x_45) ;  /* 0x0000000000048947 */ /* 0x000fea0003800000 */
[----:B------:R0:W5:Y:S02]  /*2c30*/  LDG.E.LTC128B.U16 R24, desc[UR36][R8.64+0x12] ;  /* 0x0000122408187981 */ /* 0x000164000c1e1520 */
.L_x_45:
[----:B------:R-:W-:Y:S05]  /*2c40*/  BSYNC B1 ;  /* 0x0000000000017941 */ /* 0x000fea0003800000 */
.L_x_44:
[----:B0----5:R-:W-:Y:S01]  /*2c50*/  HADD2.F32 R13, -RZ, R24.H0_H0 ;  /* 0x20000018ff0d7230 */ /* 0x021fe20000004100 */
        /* <DEDUP_REMOVED lines=9> */
.L_x_47:
[----:B------:R-:W-:Y:S05]  /*2cf0*/  BSYNC B1 ;  /* 0x0000000000017941 */ /* 0x000fea0003800000 */
.L_x_46:
        /* <DEDUP_REMOVED lines=10> */
.L_x_49:
[----:B------:R-:W-:Y:S05]  /*2da0*/  BSYNC B1 ;  /* 0x0000000000017941 */ /* 0x000fea0003800000 */
.L_x_48:
[----:B0----5:R-:W-:Y:S01]  /*2db0*/  HADD2.F32 R13, -RZ, R24.H0_H0 ;  /* 0x20000018ff0d7230 */ /* 0x021fe20000004100 */
        /* <DEDUP_REMOVED lines=8> */
.L_x_51:
[----:B------:R-:W-:Y:S05]  /*2e40*/  BSYNC B1 ;  /* 0x0000000000017941 */ /* 0x000fea0003800000 */
.L_x_50:
        /* <DEDUP_REMOVED lines=9> */
.L_x_53:
[----:B------:R-:W-:Y:S05]  /*2ee0*/  BSYNC B1 ;  /* 0x0000000000017941 */ /* 0x000fea0003800000 */
.L_x_52:
        /* <DEDUP_REMOVED lines=10> */
.L_x_55:
[----:B------:R-:W-:Y:S05]  /*2f90*/  BSYNC B1 ;  /* 0x0000000000017941 */ /* 0x000fea0003800000 */
.L_x_54:
        /* <DEDUP_REMOVED lines=10> */
.L_x_57:
[----:B------:R-:W-:Y:S05]  /*3040*/  BSYNC B1 ;  /* 0x0000000000017941 */ /* 0x000fea0003800000 */
.L_x_56:
        /* <DEDUP_REMOVED lines=9> */
.L_x_59:
[----:B------:R-:W-:Y:S05]  /*30e0*/  BSYNC B1 ;  /* 0x0000000000017941 */ /* 0x000fea0003800000 */
.L_x_58:
        /* <DEDUP_REMOVED lines=9> */
.L_x_61:
[----:B------:R-:W-:Y:S05]  /*3180*/  BSYNC B1 ;  /* 0x0000000000017941 */ /* 0x000fea0003800000 */
.L_x_60:
        /* <DEDUP_REMOVED lines=10> */
.L_x_63:
[----:B------:R-:W-:Y:S05]  /*3230*/  BSYNC B1 ;  /* 0x0000000000017941 */ /* 0x000fea0003800000 */
.L_x_62:
        /* <DEDUP_REMOVED lines=10> */
.L_x_65:
[----:B------:R-:W-:Y:S05]  /*32e0*/  BSYNC B1 ;  /* 0x0000000000017941 */ /* 0x000fea0003800000 */
.L_x_64:
        /* <DEDUP_REMOVED lines=9> */
.L_x_67:
[----:B------:R-:W-:Y:S05]  /*3380*/  BSYNC B1 ;  /* 0x0000000000017941 */ /* 0x000fea0003800000 */
.L_x_66:
        /* <DEDUP_REMOVED lines=9> */
.L_x_69:
[----:B------:R-:W-:Y:S05]  /*3420*/  BSYNC B1 ;  /* 0x0000000000017941 */ /* 0x000fea0003800000 */
.L_x_68:
        /* <DEDUP_REMOVED lines=10> */
.L_x_71:
[----:B------:R-:W-:Y:S05]  /*34d0*/  BSYNC B1 ;  /* 0x0000000000017941 */ /* 0x000fea0003800000 */
.L_x_70:
        /* <DEDUP_REMOVED lines=10> */
.L_x_73:
[----:B------:R-:W-:Y:S05]  /*3580*/  BSYNC B1 ;  /* 0x0000000000017941 */ /* 0x000fea0003800000 */
.L_x_72:
        /* <DEDUP_REMOVED lines=9> */
.L_x_75:
[----:B------:R-:W-:Y:S05]  /*3620*/  BSYNC B1 ;  /* 0x0000000000017941 */ /* 0x000fea0003800000 */
.L_x_74:
        /* <DEDUP_REMOVED lines=9> */
.L_x_77:
[----:B------:R-:W-:Y:S05]  /*36c0*/  BSYNC B1 ;  /* 0x0000000000017941 */ /* 0x000fea0003800000 */
.L_x_76:
        /* <DEDUP_REMOVED lines=10> */
.L_x_79:
[----:B------:R-:W-:Y:S05]  /*3770*/  BSYNC B1 ;  /* 0x0000000000017941 */ /* 0x000fea0003800000 */
.L_x_78:
        /* <DEDUP_REMOVED lines=10> */
.L_x_81:
[----:B------:R-:W-:Y:S05]  /*3820*/  BSYNC B1 ;  /* 0x0000000000017941 */ /* 0x000fea0003800000 */
.L_x_80:
        /* <DEDUP_REMOVED lines=9> */
.L_x_83:
[----:B------:R-:W-:Y:S05]  /*38c0*/  BSYNC B1 ;  /* 0x0000000000017941 */ /* 0x000fea0003800000 */
.L_x_82:
        /* <DEDUP_REMOVED lines=9> */
.L_x_85:
[----:B------:R-:W-:Y:S05]  /*3960*/  BSYNC B1 ;  /* 0x0000000000017941 */ /* 0x000fea0003800000 */
.L_x_84:
        /* <DEDUP_REMOVED lines=10> */
.L_x_87:
[----:B------:R-:W-:Y:S05]  /*3a10*/  BSYNC B1 ;  /* 0x0000000000017941 */ /* 0x000fea0003800000 */
.L_x_86:
        /* <DEDUP_REMOVED lines=10> */
.L_x_89:
[----:B------:R-:W-:Y:S05]  /*3ac0*/  BSYNC B1 ;  /* 0x0000000000017941 */ /* 0x000fea0003800000 */
.L_x_88:
        /* <DEDUP_REMOVED lines=9> */
.L_x_91:
[----:B------:R-:W-:Y:S05]  /*3b60*/  BSYNC B1 ;  /* 0x0000000000017941 */ /* 0x000fea0003800000 */
.L_x_90:
        /* <DEDUP_REMOVED lines=9> */
.L_x_93:
[----:B------:R-:W-:Y:S05]  /*3c00*/  BSYNC B1 ;  /* 0x0000000000017941 */ /* 0x000fea0003800000 */
.L_x_92:
        /* <DEDUP_REMOVED lines=10> */
.L_x_95:
[----:B------:R-:W-:Y:S05]  /*3cb0*/  BSYNC B1 ;  /* 0x0000000000017941 */ /* 0x000fea0003800000 */
.L_x_94:
        /* <DEDUP_REMOVED lines=10> */
.L_x_97:
[----:B------:R-:W-:Y:S05]  /*3d60*/  BSYNC B1 ;  /* 0x0000000000017941 */ /* 0x000fea0003800000 */
.L_x_96:
        /* <DEDUP_REMOVED lines=9> */
.L_x_99:
[----:B------:R-:W-:Y:S05]  /*3e00*/  BSYNC B1 ;  /* 0x0000000000017941 */ /* 0x000fea0003800000 */
.L_x_98:
        /* <DEDUP_REMOVED lines=9> */
.L_x_101:
[----:B------:R-:W-:Y:S05]  /*3ea0*/  BSYNC B1 ;  /* 0x0000000000017941 */ /* 0x000fea0003800000 */
.L_x_100:
        /* <DEDUP_REMOVED lines=10> */
.L_x_103:
[----:B------:R-:W-:Y:S05]  /*3f50*/  BSYNC B1 ;  /* 0x0000000000017941 */ /* 0x000fea0003800000 */
.L_x_102:
        /* <DEDUP_REMOVED lines=10> */
.L_x_105:
[----:B------:R-:W-:Y:S05]  /*4000*/  BSYNC B1 ;  /* 0x0000000000017941 */ /* 0x000fea0003800000 */
.L_x_104:
        /* <DEDUP_REMOVED lines=9> */
.L_x_107:
[----:B------:R-:W-:Y:S05]  /*40a0*/  BSYNC B1 ;  /* 0x0000000000017941 */ /* 0x000fea0003800000 */
.L_x_106:
        /* <DEDUP_REMOVED lines=9> */
.L_x_109:
[----:B------:R-:W-:Y:S05]  /*4140*/  BSYNC B1 ;  /* 0x0000000000017941 */ /* 0x000fea0003800000 */
.L_x_108:
        /* <DEDUP_REMOVED lines=10> */
.L_x_111:
[----:B------:R-:W-:Y:S05]  /*41f0*/  BSYNC B1 ;  /* 0x0000000000017941 */ /* 0x000fea0003800000 */
.L_x_110:
        /* <DEDUP_REMOVED lines=10> */
.L_x_113:
[----:B------:R-:W-:Y:S05]  /*42a0*/  BSYNC B1 ;  /* 0x0000000000017941 */ /* 0x000fea0003800000 */
.L_x_112:
        /* <DEDUP_REMOVED lines=9> */
.L_x_115:
[----:B------:R-:W-:Y:S05]  /*4340*/  BSYNC B1 ;  /* 0x0000000000017941 */ /* 0x000fea0003800000 */
.L_x_114:
        /* <DEDUP_REMOVED lines=9> */
.L_x_117:
[----:B------:R-:W-:Y:S05]  /*43e0*/  BSYNC B1 ;  /* 0x0000000000017941 */ /* 0x000fea0003800000 */
.L_x_116:
        /* <DEDUP_REMOVED lines=10> */
.L_x_119:
[----:B------:R-:W-:Y:S05]  /*4490*/  BSYNC B1 ;  /* 0x0000000000017941 */ /* 0x000fea0003800000 */
.L_x_118:
        /* <DEDUP_REMOVED lines=10> */
.L_x_121:
[----:B------:R-:W-:Y:S05]  /*4540*/  BSYNC B1 ;  /* 0x0000000000017941 */ /* 0x000fea0003800000 */
.L_x_120:
        /* <DEDUP_REMOVED lines=9> */
.L_x_123:
[----:B------:R-:W-:Y:S05]  /*45e0*/  BSYNC B1 ;  /* 0x0000000000017941 */ /* 0x000fea0003800000 */
.L_x_122:
        /* <DEDUP_REMOVED lines=9> */
.L_x_125:
[----:B------:R-:W-:Y:S05]  /*4680*/  BSYNC B1 ;  /* 0x0000000000017941 */ /* 0x000fea0003800000 */
.L_x_124:
        /* <DEDUP_REMOVED lines=10> */
.L_x_127:
[----:B------:R-:W-:Y:S05]  /*4730*/  BSYNC B1 ;  /* 0x0000000000017941 */ /* 0x000fea0003800000 */
.L_x_126:
        /* <DEDUP_REMOVED lines=10> */
.L_x_129:
[----:B------:R-:W-:Y:S05]  /*47e0*/  BSYNC B1 ;  /* 0x0000000000017941 */ /* 0x000fea0003800000 */
.L_x_128:
        /* <DEDUP_REMOVED lines=9> */
.L_x_131:
[----:B------:R-:W-:Y:S05]  /*4880*/  BSYNC B1 ;  /* 0x0000000000017941 */ /* 0x000fea0003800000 */
.L_x_130:
        /* <DEDUP_REMOVED lines=9> */
.L_x_133:
[----:B------:R-:W-:Y:S05]  /*4920*/  BSYNC B1 ;  /* 0x0000000000017941 */ /* 0x000fea0003800000 */
.L_x_132:
        /* <DEDUP_REMOVED lines=10> */
.L_x_135:
[----:B------:R-:W-:Y:S05]  /*49d0*/  BSYNC B1 ;  /* 0x0000000000017941 */ /* 0x000fea0003800000 */
.L_x_134:
        /* <DEDUP_REMOVED lines=10> */
.L_x_137:
[----:B------:R-:W-:Y:S05]  /*4a80*/  BSYNC B1 ;  /* 0x0000000000017941 */ /* 0x000fea0003800000 */
.L_x_136:
        /* <DEDUP_REMOVED lines=9> */
.L_x_139:
[----:B------:R-:W-:Y:S05]  /*4b20*/  BSYNC B1 ;  /* 0x0000000000017941 */ /* 0x000fea0003800000 */
.L_x_138:
        /* <DEDUP_REMOVED lines=9> */
.L_x_141:
[----:B------:R-:W-:Y:S05]  /*4bc0*/  BSYNC B1 ;  /* 0x0000000000017941 */ /* 0x000fea0003800000 */
.L_x_140:
        /* <DEDUP_REMOVED lines=10> */
.L_x_143:
[----:B------:R-:W-:Y:S05]  /*4c70*/  BSYNC B1 ;  /* 0x0000000000017941 */ /* 0x000fea0003800000 */
.L_x_142:
        /* <DEDUP_REMOVED lines=10> */
.L_x_145:
[----:B------:R-:W-:Y:S05]  /*4d20*/  BSYNC B1 ;  /* 0x0000000000017941 */ /* 0x000fea0003800000 */
.L_x_144:
        /* <DEDUP_REMOVED lines=9> */
.L_x_147:
[----:B------:R-:W-:Y:S05]  /*4dc0*/  BSYNC B1 ;  /* 0x0000000000017941 */ /* 0x000fea0003800000 */
.L_x_146:
        /* <DEDUP_REMOVED lines=9> */
.L_x_149:
[----:B------:R-:W-:Y:S05]  /*4e60*/  BSYNC B1 ;  /* 0x0000000000017941 */ /* 0x000fea0003800000 */
.L_x_148:
        /* <DEDUP_REMOVED lines=10> */
.L_x_151:
[----:B------:R-:W-:Y:S05]  /*4f10*/  BSYNC B1 ;  /* 0x0000000000017941 */ /* 0x000fea0003800000 */
.L_x_150:
        /* <DEDUP_REMOVED lines=10> */
.L_x_153:
[----:B------:R-:W-:Y:S05]  /*4fc0*/  BSYNC B1 ;  /* 0x0000000000017941 */ /* 0x000fea0003800000 */
.L_x_152:
        /* <DEDUP_REMOVED lines=9> */
.L_x_155:
[----:B------:R-:W-:Y:S05]  /*5060*/  BSYNC B1 ;  /* 0x0000000000017941 */ /* 0x000fea0003800000 */
.L_x_154:
        /* <DEDUP_REMOVED lines=9> */
.L_x_157:
[----:B------:R-:W-:Y:S05]  /*5100*/  BSYNC B1 ;  /* 0x0000000000017941 */ /* 0x000fea0003800000 */
.L_x_156:
        /* <DEDUP_REMOVED lines=10> */
.L_x_159:
[----:B------:R-:W-:Y:S05]  /*51b0*/  BSYNC B1 ;  /* 0x0000000000017941 */ /* 0x000fea0003800000 */
.L_x_158:
        /* <DEDUP_REMOVED lines=10> */
.L_x_161:
[----:B------:R-:W-:Y:S05]  /*5260*/  BSYNC B1 ;  /* 0x0000000000017941 */ /* 0x000fea0003800000 */
.L_x_160:
        /* <DEDUP_REMOVED lines=9> */
.L_x_163:
[----:B------:R-:W-:Y:S05]  /*5300*/  BSYNC B1 ;  /* 0x0000000000017941 */ /* 0x000fea0003800000 */
.L_x_162:
        /* <DEDUP_REMOVED lines=9> */
.L_x_165:
[----:B------:R-:W-:Y:S05]  /*53a0*/  BSYNC B1 ;  /* 0x0000000000017941 */ /* 0x000fea0003800000 */
.L_x_164:
        /* <DEDUP_REMOVED lines=10> */
.L_x_167:
[----:B------:R-:W-:Y:S05]  /*5450*/  BSYNC B1 ;  /* 0x0000000000017941 */ /* 0x000fea0003800000 */
.L_x_166:
        /* <DEDUP_REMOVED lines=10> */
.L_x_169:
[----:B------:R-:W-:Y:S05]  /*5500*/  BSYNC B1 ;  /* 0x0000000000017941 */ /* 0x000fea0003800000 */
.L_x_168:
        /* <DEDUP_REMOVED lines=9> */
.L_x_171:
[----:B------:R-:W-:Y:S05]  /*55a0*/  BSYNC B1 ;  /* 0x0000000000017941 */ /* 0x000fea0003800000 */
.L_x_170:
        /* <DEDUP_REMOVED lines=9> */
.L_x_173:
[----:B------:R-:W-:Y:S05]  /*5640*/  BSYNC B1 ;  /* 0x0000000000017941 */ /* 0x000fea0003800000 */
.L_x_172:
        /* <DEDUP_REMOVED lines=10> */
.L_x_175:
[----:B------:R-:W-:Y:S05]  /*56f0*/  BSYNC B1 ;  /* 0x0000000000017941 */ /* 0x000fea0003800000 */
.L_x_174:
        /* <DEDUP_REMOVED lines=10> */
.L_x_177:
[----:B------:R-:W-:Y:S05]  /*57a0*/  BSYNC B1 ;  /* 0x0000000000017941 */ /* 0x000fea0003800000 */
.L_x_176:
        /* <DEDUP_REMOVED lines=9> */
.L_x_179:
[----:B------:R-:W-:Y:S05]  /*5840*/  BSYNC B1 ;  /* 0x0000000000017941 */ /* 0x000fea0003800000 */
.L_x_178:
        /* <DEDUP_REMOVED lines=9> */
.L_x_181:
[----:B------:R-:W-:Y:S05]  /*58e0*/  BSYNC B1 ;  /* 0x0000000000017941 */ /* 0x000fea0003800000 */
.L_x_180:
        /* <DEDUP_REMOVED lines=10> */
.L_x_183:
[----:B------:R-:W-:Y:S05]  /*5990*/  BSYNC B1 ;  /* 0x0000000000017941 */ /* 0x000fea0003800000 */
.L_x_182:
        /* <DEDUP_REMOVED lines=10> */
.L_x_185:
[----:B------:R-:W-:Y:S05]  /*5a40*/  BSYNC B1 ;  /* 0x0000000000017941 */ /* 0x000fea0003800000 */
.L_x_184:
        /* <DEDUP_REMOVED lines=9> */
.L_x_187:
[----:B------:R-:W-:Y:S05]  /*5ae0*/  BSYNC B1 ;  /* 0x0000000000017941 */ /* 0x000fea0003800000 */
.L_x_186:
        /* <DEDUP_REMOVED lines=9> */
.L_x_189:
[----:B------:R-:W-:Y:S05]  /*5b80*/  BSYNC B1 ;  /* 0x0000000000017941 */ /* 0x000fea0003800000 */
.L_x_188:
        /* <DEDUP_REMOVED lines=10> */
.L_x_191:
[----:B------:R-:W-:Y:S05]  /*5c30*/  BSYNC B1 ;  /* 0x0000000000017941 */ /* 0x000fea0003800000 */
.L_x_190:
        /* <DEDUP_REMOVED lines=10> */
.L_x_193:
[----:B------:R-:W-:Y:S05]  /*5ce0*/  BSYNC B1 ;  /* 0x0000000000017941 */ /* 0x000fea0003800000 */
.L_x_192:
        /* <DEDUP_REMOVED lines=9> */
.L_x_195:
[----:B------:R-:W-:Y:S05]  /*5d80*/  BSYNC B1 ;  /* 0x0000000000017941 */ /* 0x000fea0003800000 */
.L_x_194:
        /* <DEDUP_REMOVED lines=9> */
.L_x_197:
[----:B------:R-:W-:Y:S05]  /*5e20*/  BSYNC B1 ;  /* 0x0000000000017941 */ /* 0x000fea0003800000 */
.L_x_196:
        /* <DEDUP_REMOVED lines=10> */
.L_x_199:
[----:B------:R-:W-:Y:S05]  /*5ed0*/  BSYNC B1 ;  /* 0x0000000000017941 */ /* 0x000fea0003800000 */
.L_x_198:
        /* <DEDUP_REMOVED lines=10> */
.L_x_201:
[----:B------:R-:W-:Y:S05]  /*5f80*/  BSYNC B1 ;  /* 0x0000000000017941 */ /* 0x000fea0003800000 */
.L_x_200:
        /* <DEDUP_REMOVED lines=9> */
.L_x_203:
[----:B------:R-:W-:Y:S05]  /*6020*/  BSYNC B1 ;  /* 0x0000000000017941 */ /* 0x000fea0003800000 */
.L_x_202:
        /* <DEDUP_REMOVED lines=9> */
.L_x_205:
[----:B------:R-:W-:Y:S05]  /*60c0*/  BSYNC B1 ;  /* 0x0000000000017941 */ /* 0x000fea0003800000 */
.L_x_204:
        /* <DEDUP_REMOVED lines=10> */
.L_x_207:
[----:B------:R-:W-:Y:S05]  /*6170*/  BSYNC B1 ;  /* 0x0000000000017941 */ /* 0x000fea0003800000 */
.L_x_206:
        /* <DEDUP_REMOVED lines=10> */
.L_x_209:
[----:B------:R-:W-:Y:S05]  /*6220*/  BSYNC B1 ;  /* 0x0000000000017941 */ /* 0x000fea0003800000 */
.L_x_208:
        /* <DEDUP_REMOVED lines=9> */
.L_x_211:
[----:B------:R-:W-:Y:S05]  /*62c0*/  BSYNC B1 ;  /* 0x0000000000017941 */ /* 0x000fea0003800000 */
.L_x_210:
        /* <DEDUP_REMOVED lines=9> */
.L_x_213:
[----:B------:R-:W-:Y:S05]  /*6360*/  BSYNC B1 ;  /* 0x0000000000017941 */ /* 0x000fea0003800000 */
.L_x_212:
        /* <DEDUP_REMOVED lines=10> */
.L_x_215:
[----:B------:R-:W-:Y:S05]  /*6410*/  BSYNC B1 ;  /* 0x0000000000017941 */ /* 0x000fea0003800000 */
.L_x_214:
        /* <DEDUP_REMOVED lines=10> */
.L_x_217:
[----:B------:R-:W-:Y:S05]  /*64c0*/  BSYNC B1 ;  /* 0x0000000000017941 */ /* 0x000fea0003800000 */
.L_x_216:
        /* <DEDUP_REMOVED lines=9> */
.L_x_219:
[----:B------:R-:W-:Y:S05]  /*6560*/  BSYNC B1 ;  /* 0x0000000000017941 */ /* 0x000fea0003800000 */
.L_x_218:
        /* <DEDUP_REMOVED lines=9> */
.L_x_221:
[----:B------:R-:W-:Y:S05]  /*6600*/  BSYNC B1 ;  /* 0x0000000000017941 */ /* 0x000fea0003800000 */
.L_x_220:
        /* <DEDUP_REMOVED lines=10> */
.L_x_223:
[----:B------:R-:W-:Y:S05]  /*66b0*/  BSYNC B1 ;  /* 0x0000000000017941 */ /* 0x000fea0003800000 */
.L_x_222:
        /* <DEDUP_REMOVED lines=10> */
.L_x_225:
[----:B------:R-:W-:Y:S05]  /*6760*/  BSYNC B1 ;  /* 0x0000000000017941 */ /* 0x000fea0003800000 */
.L_x_224:
        /* <DEDUP_REMOVED lines=9> */
.L_x_227:
[----:B------:R-:W-:Y:S05]  /*6800*/  BSYNC B1 ;  /* 0x0000000000017941 */ /* 0x000fea0003800000 */
.L_x_226:
        /* <DEDUP_REMOVED lines=9> */
.L_x_229:
[----:B------:R-:W-:Y:S05]  /*68a0*/  BSYNC B1 ;  /* 0x0000000000017941 */ /* 0x000fea0003800000 */
.L_x_228:
        /* <DEDUP_REMOVED lines=10> */
.L_x_231:
[----:B------:R-:W-:Y:S05]  /*6950*/  BSYNC B1 ;  /* 0x0000000000017941 */ /* 0x000fea0003800000 */
.L_x_230:
        /* <DEDUP_REMOVED lines=10> */
.L_x_233:
[----:B------:R-:W-:Y:S05]  /*6a00*/  BSYNC B1 ;  /* 0x0000000000017941 */ /* 0x000fea0003800000 */
.L_x_232:
        /* <DEDUP_REMOVED lines=9> */
.L_x_235:
[----:B------:R-:W-:Y:S05]  /*6aa0*/  BSYNC B1 ;  /* 0x0000000000017941 */ /* 0x000fea0003800000 */
.L_x_234:
        /* <DEDUP_REMOVED lines=9> */
.L_x_237:
[----:B------:R-:W-:Y:S05]  /*6b40*/  BSYNC B1 ;  /* 0x0000000000017941 */ /* 0x000fea0003800000 */
.L_x_236:
        /* <DEDUP_REMOVED lines=10> */
.L_x_239:
[----:B------:R-:W-:Y:S05]  /*6bf0*/  BSYNC B1 ;  /* 0x0000000000017941 */ /* 0x000fea0003800000 */
.L_x_238:
        /* <DEDUP_REMOVED lines=10> */
.L_x_241:
[----:B------:R-:W-:Y:S05]  /*6ca0*/  BSYNC B1 ;  /* 0x0000000000017941 */ /* 0x000fea0003800000 */
.L_x_240:
        /* <DEDUP_REMOVED lines=9> */
.L_x_243:
[----:B------:R-:W-:Y:S05]  /*6d40*/  BSYNC B1 ;  /* 0x0000000000017941 */ /* 0x000fea0003800000 */
.L_x_242:
        /* <DEDUP_REMOVED lines=9> */
.L_x_245:
[----:B------:R-:W-:Y:S05]  /*6de0*/  BSYNC B1 ;  /* 0x0000000000017941 */ /* 0x000fea0003800000 */
.L_x_244:
        /* <DEDUP_REMOVED lines=10> */
.L_x_247:
[----:B------:R-:W-:Y:S05]  /*6e90*/  BSYNC B1 ;  /* 0x0000000000017941 */ /* 0x000fea0003800000 */
.L_x_246:
        /* <DEDUP_REMOVED lines=10> */
.L_x_249:
[----:B------:R-:W-:Y:S05]  /*6f40*/  BSYNC B1 ;  /* 0x0000000000017941 */ /* 0x000fea0003800000 */
.L_x_248:
        /* <DEDUP_REMOVED lines=9> */
.L_x_251:
[----:B------:R-:W-:Y:S05]  /*6fe0*/  BSYNC B1 ;  /* 0x0000000000017941 */ /* 0x000fea0003800000 */
.L_x_250:
        /* <DEDUP_REMOVED lines=9> */
.L_x_253:
[----:B------:R-:W-:Y:S05]  /*7080*/  BSYNC B1 ;  /* 0x0000000000017941 */ /* 0x000fea0003800000 */
.L_x_252:
        /* <DEDUP_REMOVED lines=10> */
.L_x_255:
[----:B------:R-:W-:Y:S05]  /*7130*/  BSYNC B1 ;  /* 0x0000000000017941 */ /* 0x000fea0003800000 */
.L_x_254:
        /* <DEDUP_REMOVED lines=10> */
.L_x_257:
[----:B------:R-:W-:Y:S05]  /*71e0*/  BSYNC B1 ;  /* 0x0000000000017941 */ /* 0x000fea0003800000 */
.L_x_256:
        /* <DEDUP_REMOVED lines=9> */
.L_x_259:
[----:B------:R-:W-:Y:S05]  /*7280*/  BSYNC B1 ;  /* 0x0000000000017941 */ /* 0x000fea0003800000 */
.L_x_258:
        /* <DEDUP_REMOVED lines=9> */
.L_x_261:
[----:B------:R-:W-:Y:S05]  /*7320*/  BSYNC B1 ;  /* 0x0000000000017941 */ /* 0x000fea0003800000 */
.L_x_260:
        /* <DEDUP_REMOVED lines=10> */
.L_x_263:
[----:B------:R-:W-:Y:S05]  /*73d0*/  BSYNC B1 ;  /* 0x0000000000017941 */ /* 0x000fea0003800000 */
.L_x_262:
        /* <DEDUP_REMOVED lines=10> */
.L_x_265:
[----:B------:R-:W-:Y:S05]  /*7480*/  BSYNC B1 ;  /* 0x0000000000017941 */ /* 0x000fea0003800000 */
.L_x_264:
        /* <DEDUP_REMOVED lines=9> */
.L_x_267:
[----:B------:R-:W-:Y:S05]  /*7520*/  BSYNC B1 ;  /* 0x0000000000017941 */ /* 0x000fea0003800000 */
.L_x_266:
        /* <DEDUP_REMOVED lines=9> */
.L_x_269:
[----:B------:R-:W-:Y:S05]  /*75c0*/  BSYNC B1 ;  /* 0x0000000000017941 */ /* 0x000fea0003800000 */
.L_x_268:
        /* <DEDUP_REMOVED lines=10> */
.L_x_271:
[----:B------:R-:W-:Y:S05]  /*7670*/  BSYNC B1 ;  /* 0x0000000000017941 */ /* 0x000fea0003800000 */
.L_x_270:
        /* <DEDUP_REMOVED lines=10> */
.L_x_273:
[----:B------:R-:W-:Y:S05]  /*7720*/  BSYNC B1 ;  /* 0x0000000000017941 */ /* 0x000fea0003800000 */
.L_x_272:
        /* <DEDUP_REMOVED lines=9> */
.L_x_275:
[----:B------:R-:W-:Y:S05]  /*77c0*/  BSYNC B1 ;  /* 0x0000000000017941 */ /* 0x000fea0003800000 */
.L_x_274:
        /* <DEDUP_REMOVED lines=9> */
.L_x_277:
[----:B------:R-:W-:Y:S05]  /*7860*/  BSYNC B1 ;  /* 0x0000000000017941 */ /* 0x000fea0003800000 */
.L_x_276:
        /* <DEDUP_REMOVED lines=10> */
.L_x_279:
[----:B------:R-:W-:Y:S05]  /*7910*/  BSYNC B1 ;  /* 0x0000000000017941 */ /* 0x000fea0003800000 */
.L_x_278:
        /* <DEDUP_REMOVED lines=10> */
.L_x_281:
[----:B------:R-:W-:Y:S05]  /*79c0*/  BSYNC B1 ;  /* 0x0000000000017941 */ /* 0x000fea0003800000 */
.L_x_280:
[----:B-----5:R-:W-:Y:S01]  /*79d0*/  HADD2.F32 R3, -RZ, R24.H0_H0 ;  /* 0x20000018ff037230 */ /* 0x020fe20000004100 */
[----:B------:R-:W-:Y:S01]  /*79e0*/  ISETP.GT.AND P1, PT, R0, 0x8, P1 ;  /* 0x000000080000780c */ /* 0x000fe20000f24270 */
[----:B------:R-:W-:Y:S03]  /*79f0*/  BSSY B1, `(.L_x_282) ;  /* 0x0000007000017945 */ /* 0x000fe60003800000 */
[----:B01--4-:R-:W-:-:S04]  /*7a00*/  FMUL R6, R3, R156 ;  /* 0x0000009c03067220 */ /* 0x013fc80000400000 */
[----:B------:R-:W-:-:S05]  /*7a10*/  FFMA R6, R149, R155, R6 ;  /* 0x0000009b95067223 */ /* 0x000fca0000000006 */
[----:B------:R-:W-:-:S05]  /*7a20*/  F2FP.F16.F32.PACK_AB R6, RZ, R6 ;  /* 0x00000006ff06723e */ /* 0x000fca00000000ff */
[----:B------:R0:W-:Y:S01]  /*7a30*/  @P3 STG.E.U16 desc[UR36][R4.64+0x1f2], R6 ;  /* 0x0001f20604003986 */ /* 0x0001e2000c101524 */
[----:B------:R-:W-:Y:S05]  /*7a40*/  @!P1 BRA `(.L_x_283) ;  /* 0x0000000000049947 */ /* 0x000fea0003800000 */
[----:B------:R1:W5:Y:S02]  /*7a50*/  LDG.E.LTC128B.U16 R24, desc[UR36][R8.64+0x1f0] ;  /* 0x0001f02408187981 */ /* 0x000364000c1e1520 */
.L_x_283:
[----:B------:R-:W-:Y:S05]  /*7a60*/  BSYNC B1 ;  /* 0x0000000000017941 */ /* 0x000fea0003800000 */
.L_x_282:
[----:B-----5:R-:W-:Y:S01]  /*7a70*/  HADD2.F32 R3, -RZ, R24.H0_H0 ;  /* 0x20000018ff037230 */ /* 0x020fe20000004100 */
[----:B------:R-:W-:Y:S01]  /*7a80*/  ISETP.GT.AND P0, PT, R0, 0x8, P0 ;  /* 0x000000080000780c */ /* 0x000fe20000704270 */
[----:B0-----:R-:W-:Y:S01]  /*7a90*/  @P1 IMAD.MOV.U32 R4, RZ, RZ, R10 ;  /* 0x000000ffff041224 */ /* 0x001fe200078e000a */
[----:B------:R-:W-:Y:S01]  /*7aa0*/  BSSY B1, `(.L_x_284) ;  /* 0x0000008000017945 */ /* 0x000fe20003800000 */
[----:B------:R-:W-:Y:S02]  /*7ab0*/  @P1 IMAD.MOV.U32 R5, RZ, RZ, R11 ;  /* 0x000000ffff051224 */ /* 0x000fe400078e000b */
[----:B------:R-:W-:-:S04]  /*7ac0*/  FMUL R3, R3, R156 ;  /* 0x0000009c03037220 */ /* 0x000fc80000400000 */
[----:B------:R-:W-:-:S05]  /*7ad0*/  FFMA R3, R150, R155, R3 ;  /* 0x0000009b96037223 */ /* 0x000fca0000000003 */
[----:B------:R-:W-:-:S05]  /*7ae0*/  F2FP.F16.F32.PACK_AB R3, RZ, R3 ;  /* 0x00000003ff03723e */ /* 0x000fca00000000ff */
[----:B------:R0:W-:Y:S01]  /*7af0*/  @P1 STG.E.U16 desc[UR36][R4.64+0x1f0], R3 ;  /* 0x0001f00304001986 */ /* 0x0001e2000c101524 */
[----:B------:R-:W-:Y:S05]  /*7b00*/  @!P0 BRA `(.L_x_285) ;  /* 0x0000000000048947 */ /* 0x000fea0003800000 */
[----:B------:R4:W5:Y:S02]  /*7b10*/  LDG.E.LTC128B.U16 R24, desc[UR36][R8.64+0x1f2] ;  /* 0x0001f22408187981 */ /* 0x000964000c1e1520 */
.L_x_285:
[----:B------:R-:W-:Y:S05]  /*7b20*/  BSYNC B1 ;  /* 0x0000000000017941 */ /* 0x000fea0003800000 */
.L_x_284:
[----:B------:R-:W-:Y:S05]  /*7b30*/  @!P0 BRA `(.L_x_286) ;  /* 0x0000002400308947 */ /* 0x000fea0003800000 */
[----:B0----5:R-:W-:-:S05]  /*7b40*/  HADD2.F32 R3, -RZ, R24.H0_H0 ;  /* 0x20000018ff037230 */ /* 0x021fca0000004100 */
[----:B------:R-:W-:-:S04]  /*7b50*/  FMUL R0, R3, R156 ;  /* 0x0000009c03007220 */ /* 0x000fc80000400000 */
[----:B------:R-:W-:-:S05]  /*7b60*/  FFMA R0, R151, R155, R0 ;  /* 0x0000009b97007223 */ /* 0x000fca0000000000 */
[----:B------:R-:W-:-:S05]  /*7b70*/  F2FP.F16.F32.PACK_AB R0, RZ, R0 ;  /* 0x00000000ff00723e */ /* 0x000fca00000000ff */
[----:B------:R0:W-:Y:S01]  /*7b80*/  STG.E.U16 desc[UR36][R10.64+0x1f2], R0 ;  /* 0x0001f2000a007986 */ /* 0x0001e2000c101524 */
[----:B------:R-:W-:Y:S05]  /*7b90*/  BRA `(.L_x_286) ;  /* 0x0000002400187947 */ /* 0x000fea0003800000 */
.L_x_33:
[----:B------:R-:W-:Y:S01]  /*7ba0*/  ISETP.GT.AND P0, PT, R3, 0x1, PT ;  /* 0x000000010300780c */ /* 0x000fe20003f04270 */
[----:B------:R-:W-:Y:S01]  /*7bb0*/  ULDC.64 UR4, c[0x0][0x5c0] ;  /* 0x0001700000047ab9 */ /* 0x000fe20000000a00 */
[-C--:B------:R-:W-:Y:S01]  /*7bc0*/  FMUL R24, R24, R155.reuse ;  /* 0x0000009b18187220 */ /* 0x080fe20000400000 */
[-C--:B------:R-:W-:Y:S01]  /*7bd0*/  FMUL R25, R25, R155.reuse ;  /* 0x0000009b19197220 */ /* 0x080fe20000400000 */
[----:B------:R-:W-:Y:S01]  /*7be0*/  ISETP.GT.AND P3, PT, R0, RZ, P0 ;  /* 0x000000ff0000720c */ /* 0x000fe20000764270 */
[-C--:B------:R-:W-:Y:S01]  /*7bf0*/  FMUL R26, R26, R155.reuse ;  /* 0x0000009b1a1a7220 */ /* 0x080fe20000400000 */
[----:B------:R-:W-:Y:S01]  /*7c00*/  LEA R4, P4, R160, UR4, 0x1 ;  /* 0x00000004a0047c11 */ /* 0x000fe2000f8808ff */
[-C--:B------:R-:W-:Y:S01]  /*7c10*/  FMUL R27, R27, R155.reuse ;  /* 0x0000009b1b1b7220 */ /* 0x080fe20000400000 */
[----:B------:R-:W-:Y:S01]  /*7c20*/  F2FP.F16.F32.PACK_AB R24, RZ, R24 ;  /* 0x00000018ff18723e */ /* 0x000fe200000000ff */
[-C--:B------:R-:W-:Y:S01]  /*7c30*/  FMUL R28, R28, R155.reuse ;  /* 0x0000009b1c1c7220 */ /* 0x080fe20000400000 */
[----:B------:R-:W-:Y:S01]  /*7c40*/  LEA.HI.X R5, R160, UR5, R153, 0x1, P4 ;  /* 0x00000005a0057c11 */ /* 0x000fe2000a0f0c99 */
[----:B------:R-:W-:Y:S01]  /*7c50*/  FMUL R29, R29, R155 ;  /* 0x0000009b1d1d7220 */ /* 0x000fe20000400000 */
[----:B------:R-:W-:Y:S01]  /*7c60*/  F2FP.F16.F32.PACK_AB R25, RZ, R25 ;  /* 0x00000019ff19723e */ /* 0x000fe200000000ff */
[-C--:B------:R-:W-:Y:S01]  /*7c70*/  FMUL R30, R30, R155.reuse ;  /* 0x0000009b1e1e7220 */ /* 0x080fe20000400000 */
[----:B------:R-:W-:Y:S01]  /*7c80*/  SHF.L.U64.HI R11, R10, 0x4, R11 ;  /* 0x000000040a0b7819 */ /* 0x000fe2000001020b */
[----:B------:R-:W-:Y:S01]  /*7c90*/  @P1 STG.E.U16 desc[UR36][R4.64], R24 ;  /* 0x0000001804001986 */ /* 0x000fe2000c101524 */
[----:B------:R-:W-:Y:S01]  /*7ca0*/  ISETP.GT.AND P1, PT, R3, 0x8, PT ;  /* 0x000000080300780c */ /* 0x000fe20003f24270 */
[-C--:B------:R-:W-:Y:S01]  /*7cb0*/  FMUL R31, R31, R155.reuse ;  /* 0x0000009b1f1f7220 */ /* 0x080fe20000400000 */
[----:B------:R-:W-:Y:S01]  /*7cc0*/  ISETP.GT.AND P4, PT, R0, 0x8, P0 ;  /* 0x000000080000780c */ /* 0x000fe20000784270 */
[----:B------:R-:W-:Y:S01]  /*7cd0*/  @P3 STG.E.U16 desc[UR36][R4.64+0x2], R25 ;  /* 0x0000021904003986 */ /* 0x000fe2000c101524 */
[----:B------:R-:W-:Y:S01]  /*7ce0*/  LEA R6, P3, R10, R4, 0x4 ;  /* 0x000000040a067211 */ /* 0x000fe200078620ff */
[-C--:B------:R-:W-:Y:S01]  /*7cf0*/  FMUL R32, R32, R155.reuse ;  /* 0x0000009b20207220 */ /* 0x080fe20000400000 */
[C---:B------:R-:W-:Y:S01]  /*7d00*/  ISETP.GT.AND P2, PT, R0.reuse, 0x8, P2 ;  /* 0x000000080000780c */ /* 0x040fe20001744270 */
[-C--:B------:R-:W-:Y:S01]  /*7d10*/  FMUL R33, R33, R155.reuse ;  /* 0x0000009b21217220 */ /* 0x080fe20000400000 */
[----:B------:R-:W-:Y:S01]  /*7d20*/  ISETP.GT.AND P0, PT, R3, 0x9, PT ;  /* 0x000000090300780c */ /* 0x000fe20003f04270 */
[----:B------:R-:W-:Y:S01]  /*7d30*/  IMAD.X R7, R11, 0x1, R5, P3 ;  /* 0x000000010b077824 */ /* 0x000fe200018e0605 */
[----:B------:R-:W-:Y:S01]  /*7d40*/  ISETP.GT.AND P5, PT, R0, RZ, P1 ;  /* 0x000000ff0000720c */ /* 0x000fe20000fa4270 */
[-C--:B------:R-:W-:Y:S01]  /*7d50*/  FMUL R34, R34, R155.reuse ;  /* 0x0000009b22227220 */ /* 0x080fe20000400000 */
[----:B------:R-:W-:Y:S01]  /*7d60*/  ISETP.GT.AND P3, PT, R0, RZ, P0 ;  /* 0x000000ff0000720c */ /* 0x000fe20000764270 */
[-C--:B------:R-:W-:Y:S01]  /*7d70*/  FMUL R35, R35, R155.reuse ;  /* 0x0000009b23237220 */ /* 0x080fe20000400000 */
[----:B------:R-:W-:Y:S01]  /*7d80*/  F2FP.F16.F32.PACK_AB R26, RZ, R26 ;  /* 0x0000001aff1a723e */ /* 0x000fe200000000ff */
[----:B------:R-:W-:Y:S01]  /*7d90*/  FMUL R36, R36, R155 ;  /* 0x0000009b24247220 */ /* 0x000fe20000400000 */
[----:B------:R-:W-:Y:S01]  /*7da0*/  F2FP.F16.F32.PACK_AB R27, RZ, R27 ;  /* 0x0000001bff1b723e */ /* 0x000fe200000000ff */
[----:B------:R-:W-:Y:S01]  /*7db0*/  FMUL R37, R37, R155 ;  /* 0x0000009b25257220 */ /* 0x000fe20000400000 */
[----:B------:R-:W-:Y:S01]  /*7dc0*/  F2FP.F16.F32.PACK_AB R28, RZ, R28 ;  /* 0x0000001cff1c723e */ /* 0x000fe200000000ff */
[----:B------:R-:W-:Y:S01]  /*7dd0*/  @P2 STG.E.U16 desc[UR36][R6.64], R26 ;  /* 0x0000001a06002986 */ /* 0x000fe2000c101524 */
[----:B------:R-:W-:Y:S01]  /*7de0*/  F2FP.F16.F32.PACK_AB R29, RZ, R29 ;  /* 0x0000001dff1d723e */ /* 0x000fe200000000ff */
[-C--:B------:R-:W-:Y:S01]  /*7df0*/  FMUL R38, R38, R155.reuse ;  /* 0x0000009b26267220 */ /* 0x080fe20000400000 */
[C---:B------:R-:W-:Y:S01]  /*7e00*/  ISETP.GT.AND P2, PT, R0.reuse, 0x8, P1 ;  /* 0x000000080000780c */ /* 0x040fe20000f44270 */
[----:B------:R-:W-:Y:S01]  /*7e10*/  @P4 STG.E.U16 desc[UR36][R6.64+0x2], R27 ;  /* 0x0000021b06004986 */ /* 0x000fe2000c101524 */
[----:B------:R-:W-:Y:S01]  /*7e20*/  ISETP.GT.AND P1, PT, R3, 0x10, PT ;  /* 0x000000100300780c */ /* 0x000fe20003f24270 */
[-C--:B------:R-:W-:Y:S01]  /*7e30*/  FMUL R39, R39, R155.reuse ;  /* 0x0000009b27277220 */ /* 0x080fe20000400000 */
[----:B------:R-:W-:Y:S01]  /*7e40*/  F2FP.F16.F32.PACK_AB R30, RZ, R30 ;  /* 0x0000001eff1e723e */ /* 0x000fe200000000ff */
[----:B------:R-:W-:Y:S01]  /*7e50*/  @P5 STG.E.U16 desc[UR36][R4.64+0x10], R28 ;  /* 0x0000101c04005986 */ /* 0x000fe2000c101524 */
[----:B------:R-:W-:Y:S01]  /*7e60*/  ISETP.GT.AND P4, PT, R0, RZ, P1 ;  /* 0x000000ff0000720c */ /* 0x000fe20000f84270 */
[----:B------:R-:W-:Y:S01]  /*7e70*/  FMUL R40, R40, R155 ;  /* 0x0000009b28287220 */ /* 0x000fe20000400000 */
[----:B------:R-:W-:Y:S01]  /*7e80*/  F2FP.F16.F32.PACK_AB R31, RZ, R31 ;  /* 0x0000001fff1f723e */ /* 0x000fe200000000ff */
[----:B------:R-:W-:Y:S01]  /*7e90*/  @P3 STG.E.U16 desc[UR36][R4.64+0x12], R29 ;  /* 0x0000121d04003986 */ /* 0x000fe2000c101524 */
[----:B------:R-:W-:Y:S01]  /*7ea0*/  ISETP.GT.AND P3, PT, R0, 0x8, P0 ;  /* 0x000000080000780c */ /* 0x000fe20000764270 */
[-C--:B------:R-:W-:Y:S01]  /*7eb0*/  FMUL R41, R41, R155.reuse ;  /* 0x0000009b29297220 */ /* 0x080fe20000400000 */
[----:B------:R-:W-:Y:S01]  /*7ec0*/  ISETP.GT.AND P0, PT, R3, 0x11, PT ;  /* 0x000000110300780c */ /* 0x000fe20003f04270 */
[----:B------:R-:W-:Y:S01]  /*7ed0*/  @P2 STG.E.U16 desc[UR36][R6.64+0x10], R30 ;  /* 0x0000101e06002986 */ /* 0x000fe2000c101524 */
[----:B------:R-:W-:Y:S01]  /*7ee0*/  F2FP.F16.F32.PACK_AB R32, RZ, R32 ;  /* 0x00000020ff20723e */ /* 0x000fe200000000ff */
[-C--:B------:R-:W-:Y:S01]  /*7ef0*/  FMUL R42, R42, R155.reuse ;  /* 0x0000009b2a2a7220 */ /* 0x080fe20000400000 */
[C---:B------:R-:W-:Y:S01]  /*7f00*/  ISETP.GT.AND P5, PT, R0.reuse, RZ, P0 ;  /* 0x000000ff0000720c */ /* 0x040fe200007a4270 */
[-C--:B------:R-:W-:Y:S01]  /*7f10*/  FMUL R43, R43, R155.reuse ;  /* 0x0000009b2b2b7220 */ /* 0x080fe20000400000 */
[----:B------:R-:W-:Y:S01]  /*7f20*/  ISETP.GT.AND P2, PT, R0, 0x8, P1 ;  /* 0x000000080000780c */ /* 0x000fe20000f44270 */
[-C--:B------:R-:W-:Y:S01]  /*7f30*/  FMUL R44, R44, R155.reuse ;  /* 0x0000009b2c2c7220 */ /* 0x080fe20000400000 */
[----:B------:R-:W-:Y:S01]  /*7f40*/  ISETP.GT.AND P1, PT, R3, 0x18, PT ;  /* 0x000000180300780c */ /* 0x000fe20003f24270 */
[----:B------:R-:W-:Y:S01]  /*7f50*/  FMUL R45, R45, R155 ;  /* 0x0000009b2d2d7220 */ /* 0x000fe20000400000 */
[----:B------:R-:W-:Y:S01]  /*7f60*/  F2FP.F16.F32.PACK_AB R33, RZ, R33 ;  /* 0x00000021ff21723e */ /* 0x000fe200000000ff */
[----:B------:R-:W-:Y:S01]  /*7f70*/  @P3 STG.E.U16 desc[UR36][R6.64+0x12], R31 ;  /* 0x0000121f06003986 */ /* 0x000fe2000c101524 */
[----:B------:R-:W-:Y:S01]  /*7f80*/  ISETP.GT.AND P3, PT, R0, 0x8, P0 ;  /* 0x000000080000780c */ /* 0x000fe20000764270 */
[-C--:B------:R-:W-:Y:S01]  /*7f90*/  FMUL R46, R46, R155.reuse ;  /* 0x0000009b2e2e7220 */ /* 0x080fe20000400000 */
[----:B------:R-:W-:Y:S01]  /*7fa0*/  ISETP.GT.AND P0, PT, R3, 0x19, PT ;  /* 0x000000190300780c */ /* 0x000fe20003f04270 */
[----:B------:R-:W-:Y:S01]  /*7fb0*/  @P4 STG.E.U16 desc[UR36][R4.64+0x20], R32 ;  /* 0x0000202004004986 */ /* 0x000fe2000c101524 */
[C---:B------:R-:W-:Y:S01]  /*7fc0*/  ISETP.GT.AND P4, PT, R0.reuse, RZ, P1 ;  /* 0x000000ff0000720c */ /* 0x040fe20000f84270 */
[-C--:B------:R-:W-:Y:S01]  /*7fd0*/  FMUL R47, R47, R155.reuse ;  /* 0x0000009b2f2f7220 */ /* 0x080fe20000400000 */
[----:B------:R-:W-:Y:S01]  /*7fe0*/  F2FP.F16.F32.PACK_AB R34, RZ, R34 ;  /* 0x00000022ff22723e */ /* 0x000fe200000000ff */
[----:B------:R-:W-:Y:S01]  /*7ff0*/  @P5 STG.E.U16 desc[UR36][R4.64+0x22], R33 ;  /* 0x0000222104005986 */ /* 0x000fe2000c101524 */
[----:B------:R-:W-:Y:S01]  /*8000*/  ISETP.GT.AND P5, PT, R0, RZ, P0 ;  /* 0x000000ff0000720c */ /* 0x000fe200007a4270 */
[----:B------:R-:W-:Y:S01]  /*8010*/  FMUL R48, R48, R155 ;  /* 0x0000009b30307220 */ /* 0x000fe20000400000 */
[----:B------:R-:W-:Y:S01]  /*8020*/  F2FP.F16.F32.PACK_AB R35, RZ, R35 ;  /* 0x00000023ff23723e */ /* 0x000fe200000000ff */
[----:B------:R-:W-:Y:S01]  /*8030*/  @P2 STG.E.U16 desc[UR36][R6.64+0x20], R34 ;  /* 0x0000202206002986 */ /* 0x000fe2000c101524 */
[----:B------:R-:W-:Y:S01]  /*8040*/  F2FP.F16.F32.PACK_AB R36, RZ, R36 ;  /* 0x00000024ff24723e */ /* 0x000fe200000000ff */
[-C--:B------:R-:W-:Y:S01]  /*8050*/  FMUL R49, R49, R155.reuse ;  /* 0x0000009b31317220 */ /* 0x080fe20000400000 */
[----:B------:R-:W-:Y:S01]  /*8060*/  ISETP.GT.AND P2, PT, R0, 0x8, P1 ;  /* 0x000000080000780c */ /* 0x000fe20000f44270 */
[----:B------:R-:W-:Y:S01]  /*8070*/  @P3 STG.E.U16 desc[UR36][R6.64+0x22], R35 ;  /* 0x0000222306003986 */ /* 0x000fe2000c101524 */
[----:B------:R-:W-:Y:S01]  /*8080*/  ISETP.GT.AND P1, PT, R3, 0x20, PT ;  /* 0x000000200300780c */ /* 0x000fe20003f24270 */
[----:B------:R-:W-:Y:S01]  /*8090*/  FMUL R50, R50, R155 ;  /* 0x0000009b32327220 */ /* 0x000fe20000400000 */
[----:B------:R-:W-:Y:S01]  /*80a0*/  F2FP.F16.F32.PACK_AB R37, RZ, R37 ;  /* 0x00000025ff25723e */ /* 0x000fe200000000ff */
[----:B------:R-:W-:Y:S01]  /*80b0*/  @P4 STG.E.U16 desc[UR36][R4.64+0x30], R36 ;  /* 0x0000302404004986 */ /* 0x000fe2000c101524 */
[C---:B------:R-:W-:Y:S01]  /*80c0*/  ISETP.GT.AND P3, PT, R0.reuse, 0x8, P0 ;  /* 0x000000080000780c */ /* 0x040fe20000764270 */
[-C--:B------:R-:W-:Y:S01]  /*80d0*/  FMUL R51, R51, R155.reuse ;  /* 0x0000009b33337220 */ /* 0x080fe20000400000 */
[----:B------:R-:W-:Y:S01]  /*80e0*/  ISETP.GT.AND P0, PT, R3, 0x21, PT ;  /* 0x000000210300780c */ /* 0x000fe20003f04270 */
[----:B------:R-:W-:Y:S01]  /*80f0*/  @P5 STG.E.U16 desc[UR36][R4.64+0x32], R37 ;  /* 0x0000322504005986 */ /* 0x000fe2000c101524 */
[----:B------:R-:W-:Y:S01]  /*8100*/  ISETP.GT.AND P4, PT, R0, RZ, P1 ;  /* 0x000000ff0000720c */ /* 0x000fe20000f84270 */
[-C--:B------:R-:W-:Y:S01]  /*8110*/  FMUL R52, R52, R155.reuse ;  /* 0x0000009b34347220 */ /* 0x080fe20000400000 */
[----:B------:R-:W-:Y:S01]  /*8120*/  F2FP.F16.F32.PACK_AB R38, RZ, R38 ;  /* 0x00000026ff26723e */ /* 0x000fe200000000ff */
[-C--:B------:R-:W-:Y:S01]  /*8130*/  FMUL R53, R53, R155.reuse ;  /* 0x0000009b35357220 */ /* 0x080fe20000400000 */
        /* <DEDUP_REMOVED lines=325> */
[----:B------:R-:W-:Y:S01]  /*9590*/  FMUL R151, R151, R155 ;  /* 0x0000009b97977220 */ /* 0x000fe20000400000 */
[----:B------:R-:W-:Y:S01]  /*95a0*/  ISETP.GT.AND P2, PT, R0, 0x8, P1 ;  /* 0x000000080000780c */ /* 0x000fe20000f44270 */
[----:B------:R-:W-:Y:S01]  /*95b0*/  @P3 STG.E.U16 desc[UR36][R6.64+0x132], R103 ;  /* 0x0001326706003986 */ /* 0x000fe2000c101524 */
[----:B------:R-:W-:-:S02]  /*95c0*/  ISETP.GT.AND P1, PT, R3, 0xa8, PT ;  /* 0x000000a80300780c */ /* 0x000fc40003f24270 */
[----:B------:R-:W-:Y:S01]  /*95d0*/  F2FP.F16.F32.PACK_AB R105, RZ, R105 ;  /* 0x00000069ff69723e */ /* 0x000fe200000000ff */
[----:B------:R-:W-:Y:S01]  /*95e0*/  @P4 STG.E.U16 desc[UR36][R4.64+0x140], R104 ;  /* 0x0001406804004986 */ /* 0x000fe2000c101524 */
[C---:B------:R-:W-:Y:S02]  /*95f0*/  ISETP.GT.AND P3, PT, R0.reuse, 0x8, P0 ;  /* 0x000000080000780c */ /* 0x040fe40000764270 */
[----:B------:R-:W-:Y:S01]  /*9600*/  ISETP.GT.AND P0, PT, R3, 0xa9, PT ;  /* 0x000000a90300780c */ /* 0x000fe20003f04270 */
[----:B------:R-:W-:Y:S01]  /*9610*/  @P5 STG.E.U16 desc[UR36][R4.64+0x142], R105 ;  /* 0x0001426904005986 */ /* 0x000fe2000c101524 */
[C---:B------:R-:W-:Y:S02]  /*9620*/  ISETP.GT.AND P4, PT, R0.reuse, RZ, P1 ;  /* 0x000000ff0000720c */ /* 0x040fe40000f84270 */
[----:B------:R-:W-:Y:S02]  /*9630*/  F2FP.F16.F32.PACK_AB R106, RZ, R106 ;  /* 0x0000006aff6a723e */ /* 0x000fe400000000ff */
[----:B------:R-:W-:-:S02]  /*9640*/  ISETP.GT.AND P5, PT, R0, RZ, P0 ;  /* 0x000000ff0000720c */ /* 0x000fc400007a4270 */
[----:B------:R-:W-:Y:S01]  /*9650*/  F2FP.F16.F32.PACK_AB R107, RZ, R107 ;  /* 0x0000006bff6b723e */ /* 0x000fe200000000ff */
[----:B------:R-:W-:Y:S01]  /*9660*/  @P2 STG.E.U16 desc[UR36][R6.64+0x140], R106 ;  /* 0x0001406a06002986 */ /* 0x000fe2000c101524 */
[----:B------:R-:W-:Y:S02]  /*9670*/  F2FP.F16.F32.PACK_AB R108, RZ, R108 ;  /* 0x0000006cff6c723e */ /* 0x000fe400000000ff */
[C---:B------:R-:W-:Y:S01]  /*9680*/  ISETP.GT.AND P2, PT, R0.reuse, 0x8, P1 ;  /* 0x000000080000780c */ /* 0x040fe20000f44270 */
[----:B------:R-:W-:Y:S01]  /*9690*/  @P3 STG.E.U16 desc[UR36][R6.64+0x142], R107 ;  /* 0x0001426b06003986 */ /* 0x000fe2000c101524 */
[----:B------:R-:W-:Y:S02]  /*96a0*/  ISETP.GT.AND P1, PT, R3, 0xb0, PT ;  /* 0x000000b00300780c */ /* 0x000fe40003f24270 */
[----:B------:R-:W-:Y:S01]  /*96b0*/  F2FP.F16.F32.PACK_AB R109, RZ, R109 ;  /* 0x0000006dff6d723e */ /* 0x000fe200000000ff */
[----:B------:R-:W-:Y:S01]  /*96c0*/  @P4 STG.E.U16 desc[UR36][R4.64+0x150], R108 ;  /* 0x0001506c04004986 */ /* 0x000fe2000c101524 */
[----:B------:R-:W-:-:S02]  /*96d0*/  ISETP.GT.AND P3, PT, R0, 0x8, P0 ;  /* 0x000000080000780c */ /* 0x000fc40000764270 */
[----:B------:R-:W-:Y:S01]  /*96e0*/  ISETP.GT.AND P0, PT, R3, 0xb1, PT ;  /* 0x000000b10300780c */ /* 0x000fe20003f04270 */
[----:B------:R-:W-:Y:S01]  /*96f0*/  @P5 STG.E.U16 desc[UR36][R4.64+0x152], R109 ;  /* 0x0001526d04005986 */ /* 0x000fe2000c101524 */
[C---:B------:R-:W-:Y:S02]  /*9700*/  ISETP.GT.AND P4, PT, R0.reuse, RZ, P1 ;  /* 0x000000ff0000720c */ /* 0x040fe40000f84270 */
[----:B------:R-:W-:Y:S02]  /*9710*/  F2FP.F16.F32.PACK_AB R110, RZ, R110 ;  /* 0x0000006eff6e723e */ /* 0x000fe400000000ff */
[----:B------:R-:W-:Y:S02]  /*9720*/  ISETP.GT.AND P5, PT, R0, RZ, P0 ;  /* 0x000000ff0000720c */ /* 0x000fe400007a4270 */
[----:B------:R-:W-:Y:S01]  /*9730*/  F2FP.F16.F32.PACK_AB R111, RZ, R111 ;  /* 0x0000006fff6f723e */ /* 0x000fe200000000ff */
[----:B------:R-:W-:Y:S01]  /*9740*/  @P2 STG.E.U16 desc[UR36][R6.64+0x150], R110 ;  /* 0x0001506e06002986 */ /* 0x000fe2000c101524 */
[----:B------:R-:W-:-:S02]  /*9750*/  F2FP.F16.F32.PACK_AB R112, RZ, R112 ;  /* 0x00000070ff70723e */ /* 0x000fc400000000ff */
[C---:B------:R-:W-:Y:S01]  /*9760*/  ISETP.GT.AND P2, PT, R0.reuse, 0x8, P1 ;  /* 0x000000080000780c */ /* 0x040fe20000f44270 */
[----:B------:R-:W-:Y:S01]  /*9770*/  @P3 STG.E.U16 desc[UR36][R6.64+0x152], R111 ;  /* 0x0001526f06003986 */ /* 0x000fe2000c101524 */
[C---:B------:R-:W-:Y:S02]  /*9780*/  ISETP.GT.AND P1, PT, R3.reuse, 0xb8, PT ;  /* 0x000000b80300780c */ /* 0x040fe40003f24270 */
[----:B------:R-:W-:Y:S01]  /*9790*/  F2FP.F16.F32.PACK_AB R113, RZ, R113 ;  /* 0x00000071ff71723e */ /* 0x000fe200000000ff */
[----:B------:R-:W-:Y:S01]  /*97a0*/  @P4 STG.E.U16 desc[UR36][R4.64+0x160], R112 ;  /* 0x0001607004004986 */ /* 0x000fe2000c101524 */
[C---:B------:R-:W-:Y:S02]  /*97b0*/  ISETP.GT.AND P3, PT, R0.reuse, 0x8, P0 ;  /* 0x000000080000780c */ /* 0x040fe40000764270 */
[----:B------:R-:W-:Y:S01]  /*97c0*/  ISETP.GT.AND P0, PT, R3, 0xb9, PT ;  /* 0x000000b90300780c */ /* 0x000fe20003f04270 */
[----:B------:R-:W-:Y:S01]  /*97d0*/  @P5 STG.E.U16 desc[UR36][R4.64+0x162], R113 ;  /* 0x0001627104005986 */ /* 0x000fe2000c101524 */
[----:B------:R-:W-:-:S02]  /*97e0*/  ISETP.GT.AND P4, PT, R0, RZ, P1 ;  /* 0x000000ff0000720c */ /* 0x000fc40000f84270 */
[----:B------:R-:W-:Y:S02]  /*97f0*/  F2FP.F16.F32.PACK_AB R114, RZ, R114 ;  /* 0x00000072ff72723e */ /* 0x000fe400000000ff */
[C---:B------:R-:W-:Y:S02]  /*9800*/  ISETP.GT.AND P5, PT, R0.reuse, RZ, P0 ;  /* 0x000000ff0000720c */ /* 0x040fe400007a4270 */
[----:B------:R-:W-:Y:S01]  /*9810*/  F2FP.F16.F32.PACK_AB R115, RZ, R115 ;  /* 0x00000073ff73723e */ /* 0x000fe200000000ff */
[----:B------:R-:W-:Y:S01]  /*9820*/  @P2 STG.E.U16 desc[UR36][R6.64+0x160], R114 ;  /* 0x0001607206002986 */ /* 0x000fe2000c101524 */
[----:B------:R-:W-:Y:S02]  /*9830*/  F2FP.F16.F32.PACK_AB R116, RZ, R116 ;  /* 0x00000074ff74723e */ /* 0x000fe400000000ff */
        /* <DEDUP_REMOVED lines=65> */
[----:B------:R-:W-:Y:S02]  /*9c50*/  ISETP.GT.AND P5, PT, R0, RZ, P0 ;  /* 0x000000ff0000720c */ /* 0x000fe400007a4270 */
[----:B------:R-:W-:Y:S02]  /*9c60*/  F2FP.F16.F32.PACK_AB R134, RZ, R134 ;  /* 0x00000086ff86723e */ /* 0x000fe400000000ff */
[----:B------:R-:W-:Y:S02]  /*9c70*/  F2FP.F16.F32.PACK_AB R135, RZ, R135 ;  /* 0x00000087ff87723e */ /* 0x000fe400000000ff */
[----:B------:R-:W-:Y:S01]  /*9c80*/  F2FP.F16.F32.PACK_AB R136, RZ, R136 ;  /* 0x00000088ff88723e */ /* 0x000fe200000000ff */
[----:B------:R-:W-:Y:S01]  /*9c90*/  @P2 STG.E.U16 desc[UR36][R6.64+0x1b0], R134 ;  /* 0x0001b08606002986 */ /* 0x000fe2000c101524 */
[----:B------:R-:W-:-:S02]  /*9ca0*/  F2FP.F16.F32.PACK_AB R137, RZ, R137 ;  /* 0x00000089ff89723e */ /* 0x000fc400000000ff */
[C---:B------:R-:W-:Y:S01]  /*9cb0*/  ISETP.GT.AND P1, PT, R0.reuse, 0x8, P1 ;  /* 0x000000080000780c */ /* 0x040fe20000f24270 */
[----:B------:R-:W-:Y:S01]  /*9cc0*/  @P3 STG.E.U16 desc[UR36][R6.64+0x1b2], R135 ;  /* 0x0001b28706003986 */ /* 0x000fe2000c101524 */
[C---:B------:R-:W-:Y:S02]  /*9cd0*/  ISETP.GT.AND P2, PT, R0.reuse, 0x8, P0 ;  /* 0x000000080000780c */ /* 0x040fe40000744270 */
[C---:B------:R-:W-:Y:S01]  /*9ce0*/  ISETP.GT.AND P0, PT, R3.reuse, 0xe9, PT ;  /* 0x000000e90300780c */ /* 0x040fe20003f04270 */
[----:B------:R-:W-:Y:S01]  /*9cf0*/  @P4 STG.E.U16 desc[UR36][R4.64+0x1c0], R136 ;  /* 0x0001c08804004986 */ /* 0x000fe2000c101524 */
[----:B------:R-:W-:Y:S02]  /*9d00*/  ISETP.GT.AND P4, PT, R3, 0xe8, PT ;  /* 0x000000e80300780c */ /* 0x000fe40003f84270 */
[----:B------:R-:W-:Y:S01]  /*9d10*/  F2FP.F16.F32.PACK_AB R138, RZ, R138 ;  /* 0x0000008aff8a723e */ /* 0x000fe200000000ff */
[----:B------:R-:W-:Y:S01]  /*9d20*/  @P5 STG.E.U16 desc[UR36][R4.64+0x1c2], R137 ;  /* 0x0001c28904005986 */ /* 0x000fe2000c101524 */
[----:B------:R-:W-:-:S02]  /*9d30*/  ISETP.GT.AND P5, PT, R0, RZ, P4 ;  /* 0x000000ff0000720c */ /* 0x000fc400027a4270 */
[----:B------:R-:W-:Y:S01]  /*9d40*/  F2FP.F16.F32.PACK_AB R139, RZ, R139 ;  /* 0x0000008bff8b723e */ /* 0x000fe200000000ff */
[----:B------:R-:W-:Y:S01]  /*9d50*/  @P1 STG.E.U16 desc[UR36][R6.64+0x1c0], R138 ;  /* 0x0001c08a06001986 */ /* 0x000fe2000c101524 */
[----:B------:R-:W-:Y:S02]  /*9d60*/  F2FP.F16.F32.PACK_AB R140, RZ, R140 ;  /* 0x0000008cff8c723e */ /* 0x000fe400000000ff */
[C---:B------:R-:W-:Y:S01]  /*9d70*/  ISETP.GT.AND P3, PT, R0.reuse, RZ, P0 ;  /* 0x000000ff0000720c */ /* 0x040fe20000764270 */
[----:B------:R-:W-:Y:S01]  /*9d80*/  @P2 STG.E.U16 desc[UR36][R6.64+0x1c2], R139 ;  /* 0x0001c28b06002986 */ /* 0x000fe2000c101524 */
[C---:B------:R-:W-:Y:S02]  /*9d90*/  ISETP.GT.AND P4, PT, R0.reuse, 0x8, P4 ;  /* 0x000000080000780c */ /* 0x040fe40002784270 */
[----:B------:R-:W-:Y:S02]  /*9da0*/  F2FP.F16.F32.PACK_AB R141, RZ, R141 ;  /* 0x0000008dff8d723e */ /* 0x000fe400000000ff */
[----:B------:R-:W-:Y:S01]  /*9db0*/  F2FP.F16.F32.PACK_AB R142, RZ, R142 ;  /* 0x0000008eff8e723e */ /* 0x000fe200000000ff */
[----:B------:R-:W-:Y:S01]  /*9dc0*/  @P5 STG.E.U16 desc[UR36][R4.64+0x1d0], R140 ;  /* 0x0001d08c04005986 */ /* 0x000fe2000c101524 */
[----:B------:R-:W-:-:S02]  /*9dd0*/  ISETP.GT.AND P5, PT, R0, 0x8, P0 ;  /* 0x000000080000780c */ /* 0x000fc400007a4270 */
[----:B------:R-:W-:Y:S02]  /*9de0*/  F2FP.F16.F32.PACK_AB R143, RZ, R143 ;  /* 0x0000008fff8f723e */ /* 0x000fe400000000ff */
[C---:B------:R-:W-:Y:S01]  /*9df0*/  ISETP.GT.AND P0, PT, R3.reuse, 0xf1, PT ;  /* 0x000000f10300780c */ /* 0x040fe20003f04270 */
[----:B------:R-:W-:Y:S01]  /*9e00*/  @P3 STG.E.U16 desc[UR36][R4.64+0x1d2], R141 ;  /* 0x0001d28d04003986 */ /* 0x000fe2000c101524 */
[----:B------:R-:W-:Y:S02]  /*9e10*/  ISETP.GT.AND P3, PT, R3, 0xf0, PT ;  /* 0x000000f00300780c */ /* 0x000fe40003f64270 */
[----:B------:R-:W-:Y:S01]  /*9e20*/  F2FP.F16.F32.PACK_AB R144, RZ, R144 ;  /* 0x00000090ff90723e */ /* 0x000fe200000000ff */
[----:B------:R-:W-:Y:S01]  /*9e30*/  @P4 STG.E.U16 desc[UR36][R6.64+0x1d0], R142 ;  /* 0x0001d08e06004986 */ /* 0x000fe2000c101524 */
[C---:B------:R-:W-:Y:S02]  /*9e40*/  ISETP.GT.AND P4, PT, R0.reuse, RZ, P3 ;  /* 0x000000ff0000720c */ /* 0x040fe40001f84270 */
[----:B------:R-:W-:Y:S01]  /*9e50*/  F2FP.F16.F32.PACK_AB R145, RZ, R145 ;  /* 0x00000091ff91723e */ /* 0x000fe200000000ff */
[----:B------:R-:W-:Y:S01]  /*9e60*/  @P5 STG.E.U16 desc[UR36][R6.64+0x1d2], R143 ;  /* 0x0001d28f06005986 */ /* 0x000fe2000c101524 */
[----:B------:R-:W-:-:S02]  /*9e70*/  ISETP.GT.AND P5, PT, R0, RZ, P0 ;  /* 0x000000ff0000720c */ /* 0x000fc400007a4270 */
[C---:B------:R-:W-:Y:S02]  /*9e80*/  ISETP.GT.AND P2, PT, R3.reuse, 0xf8, PT ;  /* 0x000000f80300780c */ /* 0x040fe40003f44270 */
[----:B------:R-:W-:Y:S02]  /*9e90*/  ISETP.GT.AND P1, PT, R3, 0xf9, PT ;  /* 0x000000f90300780c */ /* 0x000fe40003f24270 */
[C---:B------:R-:W-:Y:S02]  /*9ea0*/  ISETP.GT.AND P3, PT, R0.reuse, 0x8, P3 ;  /* 0x000000080000780c */ /* 0x040fe40001f64270 */
[C---:B------:R-:W-:Y:S01]  /*9eb0*/  ISETP.GT.AND P0, PT, R0.reuse, 0x8, P0 ;  /* 0x000000080000780c */ /* 0x040fe20000704270 */
[----:B------:R-:W-:Y:S01]  /*9ec0*/  @P4 STG.E.U16 desc[UR36][R4.64+0x1e0], R144 ;  /* 0x0001e09004004986 */ /* 0x000fe2000c101524 */
[C---:B------:R-:W-:Y:S02]  /*9ed0*/  ISETP.GT.AND P4, PT, R0.reuse, RZ, P1 ;  /* 0x000000ff0000720c */ /* 0x040fe40000f84270 */
[----:B------:R-:W-:Y:S01]  /*9ee0*/  F2FP.F16.F32.PACK_AB R146, RZ, R146 ;  /* 0x00000092ff92723e */ /* 0x000fe200000000ff */
[----:B------:R-:W-:Y:S01]  /*9ef0*/  @P5 STG.E.U16 desc[UR36][R4.64+0x1e2], R145 ;  /* 0x0001e29104005986 */ /* 0x000fe2000c101524 */
[----:B------:R-:W-:-:S02]  /*9f00*/  ISETP.GT.AND P5, PT, R0, RZ, P2 ;  /* 0x000000ff0000720c */ /* 0x000fc400017a4270 */
[C---:B------:R-:W-:Y:S02]  /*9f10*/  ISETP.GT.AND P2, PT, R0.reuse, 0x8, P2 ;  /* 0x000000080000780c */ /* 0x040fe40001744270 */
[----:B------:R-:W-:Y:S01]  /*9f20*/  F2FP.F16.F32.PACK_AB R147, RZ, R147 ;  /* 0x00000093ff93723e */ /* 0x000fe200000000ff */
[----:B------:R-:W-:Y:S01]  /*9f30*/  @P3 STG.E.U16 desc[UR36][R6.64+0x1e0], R146 ;  /* 0x0001e09206003986 */ /* 0x000fe2000c101524 */
[----:B------:R-:W-:Y:S02]  /*9f40*/  ISETP.GT.AND P1, PT, R0, 0x8, P1 ;  /* 0x000000080000780c */ /* 0x000fe40000f24270 */
[----:B------:R-:W-:Y:S01]  /*9f50*/  F2FP.F16.F32.PACK_AB R148, RZ, R148 ;  /* 0x00000094ff94723e */ /* 0x000fe200000000ff */
[----:B------:R-:W-:Y:S01]  /*9f60*/  @P0 STG.E.U16 desc[UR36][R6.64+0x1e2], R147 ;  /* 0x0001e29306000986 */ /* 0x000fe2000c101524 */
[----:B------:R-:W-:Y:S02]  /*9f70*/  F2FP.F16.F32.PACK_AB R149, RZ, R149 ;  /* 0x00000095ff95723e */ /* 0x000fe400000000ff */
[----:B------:R-:W-:Y:S01]  /*9f80*/  F2FP.F16.F32.PACK_AB R150, RZ, R150 ;  /* 0x00000096ff96723e */ /* 0x000fe200000000ff */
[----:B------:R-:W-:Y:S01]  /*9f90*/  @P5 STG.E.U16 desc[UR36][R4.64+0x1f0], R148 ;  /* 0x0001f09404005986 */ /* 0x000fe2000c101524 */
[----:B------:R-:W-:-:S03]  /*9fa0*/  F2FP.F16.F32.PACK_AB R151, RZ, R151 ;  /* 0x00000097ff97723e */ /* 0x000fc600000000ff */
[----:B------:R0:W-:Y:S02]  /*9fb0*/  @P4 STG.E.U16 desc[UR36][R4.64+0x1f2], R149 ;  /* 0x0001f29504004986 */ /* 0x0001e4000c101524 */
[----:B0-----:R-:W-:Y:S02]  /*9fc0*/  @P2 IMAD.MOV.U32 R4, RZ, RZ, R6 ;  /* 0x000000ffff042224 */ /* 0x001fe400078e0006 */
[----:B------:R-:W-:-:S05]  /*9fd0*/  @P2 IMAD.MOV.U32 R5, RZ, RZ, R7 ;  /* 0x000000ffff052224 */ /* 0x000fca00078e0007 */
[----:B------:R0:W-:Y:S04]  /*9fe0*/  @P2 STG.E.U16 desc[UR36][R4.64+0x1f0], R150 ;  /* 0x0001f09604002986 */ /* 0x0001e8000c101524 */
[----:B------:R0:W-:Y:S02]  /*9ff0*/  @P1 STG.E.U16 desc[UR36][R6.64+0x1f2], R151 ;  /* 0x0001f29706001986 */ /* 0x0001e4000c101524 */
.L_x_286:
[----:B------:R-:W-:Y:S05]  /*a000*/  BSYNC B0 ;  /* 0x0000000000007941 */ /* 0x000fea0003800000 */
.L_x_32:
[----:B------:R-:W-:Y:S01]  /*a010*/  ULDC UR4, c[0x0][0xc] ;  /* 0x0000030000047ab9 */ /* 0x000fe20000000800 */
[----:B------:R-:W-:Y:S01]  /*a020*/  ULDC UR5, c[0x0][0x10] ;  /* 0x0000040000057ab9 */ /* 0x000fe20000000800 */
[----:B0-----:R-:W0:Y:S01]  /*a030*/  LDC R3, c[0x0][0x14] ;  /* 0x00000500ff037b82 */ /* 0x001e220000000800 */
[----:B------:R-:W-:Y:S01]  /*a040*/  UIMAD.WIDE.U32 UR4, UR4, UR5, URZ ;  /* 0x00000005040472a5 */ /* 0x000fe2000f8e003f */
[----:B------:R-:W-:Y:S01]  /*a050*/  PRMT R0, RZ, 0x7610, R0 ;  /* 0x00007610ff007816 */ /* 0x000fe20000000000 */
[----:B------:R-:W-:Y:S02]  /*a060*/  IMAD.MOV.U32 R153, RZ, RZ, -0x1 ;  /* 0xffffffffff997424 */ /* 0x000fe400078e00ff */
[----:B------:R-:W-:Y:S02]  /*a070*/  IMAD.MOV.U32 R23, RZ, RZ, -0x1 ;  /* 0xffffffffff177424 */ /* 0x000fe400078e00ff */
[----:B0-----:R-:W-:-:S04]  /*a080*/  IMAD.WIDE.U32 R16, R3, UR4, R16 ;  /* 0x0000000403107c25 */ /* 0x001fc8000f8e0010 */
[----:B------:R-:W-:Y:S01]  /*a090*/  IMAD R3, R3, UR5, RZ ;  /* 0x0000000503037c24 */ /* 0x000fe2000f8e02ff */
[----:B------:R-:W-:Y:S02]  /*a0a0*/  ULDC.64 UR4, c[0x0][0x650] ;  /* 0x0001940000047ab9 */ /* 0x000fe40000000a00 */
[----:B------:R-:W-:Y:S01]  /*a0b0*/  ISETP.GE.U32.AND P0, PT, R16, UR4, PT ;  /* 0x0000000410007c0c */ /* 0x000fe2000bf06070 */
[----:B------:R-:W-:-:S05]  /*a0c0*/  IMAD.IADD R17, R17, 0x1, R3 ;  /* 0x0000000111117824 */ /* 0x000fca00078e0203 */
[----:B------:R-:W-:-:S13]  /*a0d0*/  ISETP.GE.U32.AND.EX P0, PT, R17, UR5, PT, P0 ;  /* 0x0000000511007c0c */ /* 0x000fda000bf06100 */
[----:B------:R-:W-:Y:S05]  /*a0e0*/  @P0 BRA `(.L_x_287) ;  /* 0x0000000400640947 */ /* 0x000fea0003800000 */
[----:B------:R-:W0:Y:S01]  /*a0f0*/  S2R R12, SR_CTAID.X ;  /* 0x00000000000c7919 */ /* 0x000e220000002500 */
[----:B------:R-:W0:Y:S01]  /*a100*/  LDC.64 R10, c[0x0][0x628] ;  /* 0x00018a00ff0a7b82 */ /* 0x000e220000000a00 */
[----:B------:R-:W-:Y:S01]  /*a110*/  ULDC UR4, c[0x0][0x150] ;  /* 0x0000540000047ab9 */ /* 0x000fe20000000800 */
[----:B-1234-:R-:W-:Y:S01]  /*a120*/  IMAD.MOV.U32 R8, RZ, RZ, R16 ;  /* 0x000000ffff087224 */ /* 0x01efe200078e0010 */
[----:B-----5:R-:W1:Y:S01]  /*a130*/  S2R R24, SR_CTAID.Y ;  /* 0x0000000000187919 */ /* 0x020e620000002600 */
[----:B------:R-:W-:-:S04]  /*a140*/  IMAD.MOV.U32 R9, RZ, RZ, R17 ;  /* 0x000000ffff097224 */ /* 0x000fc800078e0011 */
[----:B------:R-:W2:Y:S08]  /*a150*/  LDC R21, c[0x0][0x144] ;  /* 0x00005100ff157b82 */ /* 0x000eb00000000800 */
[----:B------:R-:W3:Y:S08]  /*a160*/  LDC R0, c[0x0][0x630] ;  /* 0x00018c00ff007b82 */ /* 0x000ef00000000800 */
[----:B------:R-:W4:Y:S01]  /*a170*/  LDC.64 R14, c[0x0][0x620] ;  /* 0x00018800ff0e7b82 */ /* 0x000f220000000a00 */
[----:B0-----:R-:W-:-:S04]  /*a180*/  ISETP.NE.U32.AND P0, PT, R10, RZ, PT ;  /* 0x000000ff0a00720c */ /* 0x001fc80003f05070 */
[----:B------:R-:W-:Y:S02]  /*a190*/  ISETP.NE.AND.EX P0, PT, R11, RZ, PT, P0 ;  /* 0x000000ff0b00720c */ /* 0x000fe40003f05300 */
[----:B------:R-:W-:-:S05]  /*a1a0*/  I2FP.F32.U32 R3, R12 ;  /* 0x0000000c00037245 */ /* 0x000fca0000201000 */
[----:B------:R-:W-:-:S04]  /*a1b0*/  FMUL R3, R3, UR4 ;  /* 0x0000000403037c20 */ /* 0x000fc80008400000 */
[----:B------:R0:W0:Y:S02]  /*a1c0*/  F2I.U32.TRUNC.NTZ R20, R3 ;  /* 0x0000000300147305 */ /* 0x000024000020f000 */
[----:B-123--:R-:W-:Y:S05]  /*a1d0*/  @!P0 BRA `(.L_x_288) ;  /* 0x0000000000288947 */ /* 0x00efea0003800000 */
[----:B0-----:R-:W0:Y:S02]  /*a1e0*/  LDC R3, c[0x0][0x634] ;  /* 0x00018d00ff037b82 */ /* 0x001e240000000800 */
        /* <DEDUP_REMOVED lines=9> */
.L_x_288:
[----:B------:R-:W1:Y:S01]  /*a280*/  LDC.64 R28, c[0x0][0x640] ;  /* 0x00019000ff1c7b82 */ /* 0x000e620000000a00 */
[-CC-:B------:R-:W-:Y:S01]  /*a290*/  SHF.R.U64 R23, R8, R0.reuse, R9.reuse ;  /* 0x0000000008177219 */ /* 0x180fe20000001209 */
[----:B0-----:R-:W-:Y:S01]  /*a2a0*/  IMAD.MOV R20, RZ, RZ, -R20 ;  /* 0x000000ffff147224 */ /* 0x001fe200078e0a14 */
[----:B------:R-:W-:Y:S01]  /*a2b0*/  SHF.R.U32.HI R0, RZ, R0, R9 ;  /* 0x00000000ff007219 */ /* 0x000fe20000011609 */
[----:B------:R-:W-:Y:S01]  /*a2c0*/  ULDC UR4, c[0x0][0x154] ;  /* 0x0000550000047ab9 */ /* 0x000fe20000000800 */
[----:B------:R-:W-:Y:S01]  /*a2d0*/  IADD3 R3, P0, RZ, -R23, RZ ;  /* 0x80000017ff037210 */ /* 0x000fe20007f1e0ff */
[----:B------:R-:W-:Y:S02]  /*a2e0*/  IMAD R21, R21, R20, R12 ;  /* 0x0000001415157224 */ /* 0x000fe400078e020c */
[----:B------:R-:W0:Y:S01]  /*a2f0*/  LDC R6, c[0x0][0x618] ;  /* 0x00018600ff067b82 */ /* 0x000e220000000800 */
[----:B------:R-:W-:Y:S02]  /*a300*/  IMAD.MOV.U32 R7, RZ, RZ, 0x1 ;  /* 0x00000001ff077424 */ /* 0x000fe400078e00ff */
[----:B------:R-:W-:-:S04]  /*a310*/  IMAD.X R5, RZ, RZ, ~R0, P0 ;  /* 0x000000ffff057224 */ /* 0x000fc800000e0e00 */
[-C--:B----4-:R-:W-:Y:S01]  /*a320*/  IMAD R0, R5, R14.reuse, RZ ;  /* 0x0000000e05007224 */ /* 0x090fe200078e02ff */
[----:B------:R-:W2:Y:S01]  /*a330*/  LDC R8, c[0x0][0x608] ;  /* 0x00018200ff087b82 */ /* 0x000ea20000000800 */
[----:B------:R-:W-:-:S04]  /*a340*/  IMAD.WIDE.U32 R4, R3, R14, R16 ;  /* 0x0000000e03047225 */ /* 0x000fc800078e0010 */
[----:B------:R-:W-:Y:S01]  /*a350*/  IMAD R3, R3, R15, R0 ;  /* 0x0000000f03037224 */ /* 0x000fe200078e0200 */
[----:B------:R-:W-:Y:S02]  /*a360*/  I2FP.F32.U32 R0, R24 ;  /* 0x0000001800007245 */ /* 0x000fe40000201000 */
[----:B------:R-:W3:Y:S01]  /*a370*/  LDC R26, c[0x0][0x658] ;  /* 0x00019600ff1a7b82 */ /* 0x000ee20000000800 */
[----:B------:R-:W-:Y:S01]  /*a380*/  IMAD.IADD R3, R5, 0x1, R3 ;  /* 0x0000000105037824 */ /* 0x000fe200078e0203 */
[----:B-1----:R-:W-:Y:S01]  /*a390*/  ISETP.NE.U32.AND P0, PT, R28, RZ, PT ;  /* 0x000000ff1c00720c */ /* 0x002fe20003f05070 */
[----:B------:R-:W-:Y:S01]  /*a3a0*/  FMUL R0, R0, UR4 ;  /* 0x0000000400007c20 */ /* 0x000fe20008400000 */
[----:B------:R-:W-:Y:S02]  /*a3b0*/  IMAD.MOV.U32 R5, RZ, RZ, -0x1 ;  /* 0xffffffffff057424 */ /* 0x000fe400078e00ff */
[----:B------:R-:W-:Y:S01]  /*a3c0*/  ISETP.NE.AND.EX P0, PT, R29, RZ, PT, P0 ;  /* 0x000000ff1d00720c */ /* 0x000fe20003f05300 */
[----:B------:R1:W4:Y:S01]  /*a3d0*/  F2I.U32.TRUNC.NTZ R13, R0 ;  /* 0x00000000000d7305 */ /* 0x000322000020f000 */
[----:B------:R-:W1:Y:S01]  /*a3e0*/  LDC R15, c[0x0][0x148] ;  /* 0x00005200ff0f7b82 */ /* 0x000e620000000800 */
[----:B0-----:R-:W-:-:S02]  /*a3f0*/  SHF.R.U64 R12, R4, R6, R3 ;  /* 0x00000006040c7219 */ /* 0x001fc40000001203 */
[----:B------:R-:W-:-:S05]  /*a400*/  SHF.R.U32.HI R3, RZ, R6, R3 ;  /* 0x00000006ff037219 */ /* 0x000fca0000011603 */
[----:B------:R-:W0:Y:S01]  /*a410*/  LDC R20, c[0x0][0x600] ;  /* 0x00018000ff147b82 */ /* 0x000e220000000800 */
[-CC-:B--2---:R-:W-:Y:S02]  /*a420*/  SHF.R.U64 R10, R12, R8.reuse, R3.reuse ;  /* 0x000000080c0a7219 */ /* 0x184fe40000001203 */
[----:B------:R-:W-:-:S05]  /*a430*/  SHF.R.U32.HI R3, RZ, R8, R3 ;  /* 0x00000008ff037219 */ /* 0x000fca0000011603 */
[----:B------:R-:W2:Y:S01]  /*a440*/  LDC R27, c[0x0][0x648] ;  /* 0x00019200ff1b7b82 */ /* 0x000ea20000000800 */
[-C--:B---3--:R-:W-:Y:S02]  /*a450*/  SHF.L.U32 R4, R5, R26.reuse, RZ ;  /* 0x0000001a05047219 */ /* 0x088fe400000006ff */
[--C-:B------:R-:W-:Y:S02]  /*a460*/  SHF.R.U64 R14, R10, R26, R3.reuse ;  /* 0x0000001a0a0e7219 */ /* 0x100fe40000001203 */
[----:B------:R-:W-:Y:S02]  /*a470*/  LOP3.LUT R25, RZ, R4, RZ, 0x33, !PT ;  /* 0x00000004ff197212 */ /* 0x000fe400078e33ff */
[-C--:B------:R-:W-:Y:S01]  /*a480*/  SHF.R.U32.HI R5, RZ, R26.reuse, R3 ;  /* 0x0000001aff057219 */ /* 0x080fe20000011603 */
[----:B------:R-:W3:Y:S01]  /*a490*/  LDC R30, c[0x0][0x638] ;  /* 0x00018e00ff1e7b82 */ /* 0x000ee20000000800 */
[----:B------:R-:W-:Y:S01]  /*a4a0*/  SHF.L.U32 R154, R7, R26, RZ ;  /* 0x0000001a079a7219 */ /* 0x000fe200000006ff */
[----:B------:R-:W-:-:S06]  /*a4b0*/  IMAD.MOV.U32 R4, RZ, RZ, R14 ;  /* 0x000000ffff047224 */ /* 0x000fcc00078e000e */
[----:B------:R-:W0:Y:S01]  /*a4c0*/  LDC R31, c[0x0][0x610] ;  /* 0x00018400ff1f7b82 */ /* 0x000e220000000800 */
[----:B----4-:R-:W-:Y:S05]  /*a4d0*/  @!P0 BRA `(.L_x_289) ;  /* 0x0000000000288947 */ /* 0x010fea0003800000 */
        /* <DEDUP_REMOVED lines=10> */
.L_x_289:
[----:B------:R-:W-:Y:S01]  /*a580*/  ISETP.NE.AND P0, PT, R2, 0x1, PT ;  /* 0x000000010200780c */ /* 0x000fe20003f05270 */
[----:B0-----:R-:W-:Y:S01]  /*a590*/  VIADD R7, R20, 0xffffffff ;  /* 0xffffffff14077836 */ /* 0x001fe20000000000 */
[----:B-12---:R-:W-:Y:S01]  /*a5a0*/  SHF.R.U64 R0, R4, R27, R5 ;  /* 0x0000001b04007219 */ /* 0x006fe20000001205 */
[----:B------:R-:W-:Y:S01]  /*a5b0*/  IMAD.MOV R13, RZ, RZ, -R13 ;  /* 0x000000ffff0d7224 */ /* 0x000fe200078e0a0d */
[----:B------:R-:W-:Y:S01]  /*a5c0*/  LOP3.LUT R5, R10, R25, RZ, 0xc0, !PT ;  /* 0x000000190a057212 */ /* 0x000fe200078ec0ff */
[----:B------:R-:W-:Y:S02]  /*a5d0*/  IMAD.MOV.U32 R4, RZ, RZ, 0x1 ;  /* 0x00000001ff047424 */ /* 0x000fe400078e00ff */
[----:B------:R-:W-:Y:S02]  /*a5e0*/  IMAD.MOV R3, RZ, RZ, -R0 ;  /* 0x000000ffff037224 */ /* 0x000fe400078e0a00 */
[----:B------:R-:W-:Y:S01]  /*a5f0*/  IMAD R154, R154, R0, R5 ;  /* 0x000000009a9a7224 */ /* 0x000fe200078e0205 */
[----:B------:R-:W-:Y:S01]  /*a600*/  LOP3.LUT R5, R12, R7, RZ, 0xc0, !PT ;  /* 0x000000070c057212 */ /* 0x000fe200078ec0ff */
[----:B---3--:R-:W-:-:S02]  /*a610*/  IMAD R0, R3, R30, R14 ;  /* 0x0000001e03007224 */ /* 0x008fc400078e020e */
[----:B------:R-:W-:Y:S02]  /*a620*/  @P0 IMAD R21, R15, R13, R24 ;  /* 0x0000000d0f150224 */ /* 0x000fe400078e0218 */
[----:B------:R-:W-:Y:S01]  /*a630*/  IMAD R3, R0, R20, R5 ;  /* 0x0000001400037224 */ /* 0x000fe200078e0205 */
[----:B------:R-:W-:Y:S01]  /*a640*/  PRMT R0, R4, 0x7610, R0 ;  /* 0x0000761004007816 */ /* 0x000fe20000000000 */
[----:B------:R-:W-:-:S05]  /*a650*/  IMAD R154, R154, R31, R21 ;  /* 0x0000001f9a9a7224 */ /* 0x000fca00078e0215 */
[----:B------:R-:W-:Y:S02]  /*a660*/  SEL R153, R3, R154, !P0 ;  /* 0x0000009a03997207 */ /* 0x000fe40004000000 */
[----:B------:R-:W-:-:S07]  /*a670*/  SEL R154, R154, R3, !P0 ;  /* 0x000000039a9a7207 */ /* 0x000fce0004000000 */
.L_x_287:
[----:B------:R-:W-:-:S13]  /*a680*/  LOP3.LUT P0, RZ, R0, 0xff, RZ, 0xc0, !PT ;  /* 0x000000ff00ff7812 */ /* 0x000fda000780c0ff */
[----:B------:R-:W-:Y:S05]  /*a690*/  @P0 BRA `(.L_x_290) ;  /* 0xffffff6800d00947 */ /* 0x000fea000383ffff */
[----:B------:R-:W-:Y:S05]  /*a6a0*/  EXIT ;  /* 0x000000000000794d */ /* 0x000fea0003800000 */
.L_x_7:
        /* <DEDUP_REMOVED lines=26> */
.L_x_292:
[----:B------:R-:W0:Y:S01]  /*a850*/  LDC.64 R28, c[0x0][0x640] ;  /* 0x00019000ff1c7b82 */ /* 0x000e220000000a00 */
[-CC-:B------:R-:W-:Y:S01]  /*a860*/  SHF.R.U64 R21, R12, R6.reuse, R13.reuse ;  /* 0x000000060c157219 */ /* 0x180fe2000000120d */
[----:B------:R-:W-:Y:S01]  /*a870*/  IMAD.MOV.U32 R30, RZ, RZ, 0x1 ;  /* 0x00000001ff1e7424 */ /* 0x000fe200078e00ff */
[----:B------:R-:W-:Y:S02]  /*a880*/  SHF.R.U32.HI R6, RZ, R6, R13 ;  /* 0x00000006ff067219 */ /* 0x000fe4000001160d */
        /* <DEDUP_REMOVED lines=8> */
[----:B------:R-:W-:Y:S01]  /*a910*/  IMAD.IADD R9, R9, 0x1, R11 ;  /* 0x0000000109097824 */ /* 0x000fe200078e020b */
[----:B0-----:R-:W-:-:S04]  /*a920*/  ISETP.NE.U32.AND P0, PT, R28, RZ, PT ;  /* 0x000000ff1c00720c */ /* 0x001fc80003f05070 */
[----:B------:R-:W-:Y:S02]  /*a930*/  ISETP.NE.AND.EX P0, PT, R29, RZ, PT, P0 ;  /* 0x000000ff1d00720c */ /* 0x000fe40003f05300 */
[----:B------:R-:W0:Y:S01]  /*a940*/  LDC R22, c[0x0][0x600] ;  /* 0x00018000ff167b82 */ /* 0x000e220000000800 */
[-CC-:B-1----:R-:W-:Y:S01]  /*a950*/  SHF.R.U64 R14, R8, R10.reuse, R9.reuse ;  /* 0x0000000a080e7219 */ /* 0x182fe20000001209 */
[----:B------:R-:W-:Y:S01]  /*a960*/  IMAD.MOV.U32 R8, RZ, RZ, -0x1 ;  /* 0xffffffffff087424 */ /* 0x000fe200078e00ff */
[----:B------:R-:W-:-:S05]  /*a970*/  SHF.R.U32.HI R9, RZ, R10, R9 ;  /* 0x0000000aff097219 */ /* 0x000fca0000011609 */
[----:B------:R-:W1:Y:S01]  /*a980*/  LDC R24, c[0x0][0x648] ;  /* 0x00019200ff187b82 */ /* 0x000e620000000800 */
[-CC-:B--2---:R-:W-:Y:S02]  /*a990*/  SHF.R.U64 R23, R14, R12.reuse, R9.reuse ;  /* 0x0000000c0e177219 */ /* 0x184fe40000001209 */
[----:B------:R-:W-:-:S05]  /*a9a0*/  SHF.R.U32.HI R6, RZ, R12, R9 ;  /* 0x0000000cff067219 */ /* 0x000fca0000011609 */
[----:B------:R-:W2:Y:S01]  /*a9b0*/  LDC R26, c[0x0][0x638] ;  /* 0x00018e00ff1a7b82 */ /* 0x000ea20000000800 */
[-C--:B---3--:R-:W-:Y:S02]  /*a9c0*/  SHF.L.U32 R8, R8, R27.reuse, RZ ;  /* 0x0000001b08087219 */ /* 0x088fe400000006ff */
[-CC-:B------:R-:W-:Y:S02]  /*a9d0*/  SHF.R.U64 R25, R23, R27.reuse, R6.reuse ;  /* 0x0000001b17197219 */ /* 0x180fe40000001206 */
[----:B------:R-:W-:Y:S02]  /*a9e0*/  LOP3.LUT R32, RZ, R8, RZ, 0x33, !PT ;  /* 0x00000008ff207212 */ /* 0x000fe400078e33ff */
[----:B------:R-:W-:Y:S01]  /*a9f0*/  SHF.R.U32.HI R9, RZ, R27, R6 ;  /* 0x0000001bff097219 */ /* 0x000fe20000011606 */
[----:B------:R-:W3:Y:S01]  /*aa00*/  LDC R31, c[0x0][0x610] ;  /* 0x00018400ff1f7b82 */ /* 0x000ee20000000800 */
[----:B------:R-:W-:Y:S01]  /*aa10*/  IMAD.MOV.U32 R8, RZ, RZ, R25 ;  /* 0x000000ffff087224 */ /* 0x000fe200078e0019 */
[----:B------:R-:W-:Y:S06]  /*aa20*/  @!P0 BRA `(.L_x_293) ;  /* 0x0000000000288947 */ /* 0x000fec0003800000 */
        /* <DEDUP_REMOVED lines=10> */
.L_x_293:
[----:B------:R-:W-:Y:S01]  /*aad0*/  ISETP.NE.AND P0, PT, R2, 0x1, PT ;  /* 0x000000010200780c */ /* 0x000fe20003f05270 */
[----:B------:R-:W-:Y:S01]  /*aae0*/  IMAD.MOV.U32 R13, RZ, RZ, R21 ;  /* 0x000000ffff0d7224 */ /* 0x000fe200078e0015 */
[----:B-1----:R-:W-:Y:S01]  /*aaf0*/  SHF.R.U64 R6, R8, R24, R9 ;  /* 0x0000001808067219 */ /* 0x002fe20000001209 */
[----:B0-----:R-:W-:Y:S01]  /*ab00*/  VIADD R9, R22, 0xffffffff ;  /* 0xffffffff16097836 */ /* 0x001fe20000000000 */
[----:B------:R-:W-:Y:S02]  /*ab10*/  SHF.L.U32 R30, R30, R27, RZ ;  /* 0x0000001b1e1e7219 */ /* 0x000fe400000006ff */
[----:B------:R-:W-:Y:S01]  /*ab20*/  LOP3.LUT R5, R23, R32, RZ, 0xc0, !PT ;  /* 0x0000002017057212 */ /* 0x000fe200078ec0ff */
[----:B------:R-:W-:-:S04]  /*ab30*/  IMAD.MOV R8, RZ, RZ, -R6 ;  /* 0x000000ffff087224 */ /* 0x000fc800078e0a06 */
[----:B------:R-:W-:Y:S01]  /*ab40*/  IMAD R6, R30, R6, R5 ;  /* 0x000000061e067224 */ /* 0x000fe200078e0205 */
[----:B------:R-:W-:Y:S01]  /*ab50*/  LOP3.LUT R5, R14, R9, RZ, 0xc0, !PT ;  /* 0x000000090e057212 */ /* 0x000fe200078ec0ff */
[----:B------:R-:W-:Y:S02]  /*ab60*/  @P0 IMAD R3, R7, R20, R4 ;  /* 0x0000001407030224 */ /* 0x000fe400078e0204 */
[----:B--2---:R-:W-:Y:S02]  /*ab70*/  IMAD R4, R8, R26, R25 ;  /* 0x0000001a08047224 */ /* 0x004fe400078e0219 */
[----:B---3--:R-:W-:Y:S02]  /*ab80*/  IMAD R3, R6, R31, R3 ;  /* 0x0000001f06037224 */ /* 0x008fe400078e0203 */
[----:B------:R-:W-:Y:S02]  /*ab90*/  IMAD R4, R4, R22, R5 ;  /* 0x0000001604047224 */ /* 0x000fe400078e0205 */
[----:B------:R-:W-:-:S03]  /*aba0*/  IMAD.MOV.U32 R8, RZ, RZ, 0x1 ;  /* 0x00000001ff087424 */ /* 0x000fc600078e00ff */
[----:B------:R-:W-:Y:S02]  /*abb0*/  SEL R6, R4, R3, !P0 ;  /* 0x0000000304067207 */ /* 0x000fe40004000000 */
[----:B------:R-:W-:-:S07]  /*abc0*/  SEL R12, R3, R4, !P0 ;  /* 0x00000004030c7207 */ /* 0x000fce0004000000 */
.L_x_291:
[----:B------:R-:W-:-:S08]  /*abd0*/  NOP ;  /* 0x0000000000007918 */ /* 0x000fd00000000000 */
[----:B------:R-:W0:-:S00]  /*abe0*/  USETMAXREG.DEALLOC.CTAPOOL 0x28 ;  /* 0x00000028000079c8 */ /* 0x000e0000080e0500 */
[----:B0-----:R-:W-:-:S13]  /*abf0*/  ISETP.NE.AND P0, PT, R0, RZ, PT ;  /* 0x000000ff0000720c */ /* 0x001fda0003f05270 */
[----:B------:R-:W-:Y:S05]  /*ac00*/  @P0 EXIT ;  /* 0x000000000000094d */ /* 0x000fea0003800000 */
[----:B------:R-:W-:Y:S01]  /*ac10*/  LOP3.LUT P0, RZ, R8, 0xff, RZ, 0xc0, !PT ;  /* 0x000000ff08ff7812 */ /* 0x000fe2000780c0ff */
[----:B------:R-:W-:Y:S02]  /*ac20*/  IMAD.MOV.U32 R10, RZ, RZ, 0x1 ;  /* 0x00000001ff0a7424 */ /* 0x000fe400078e00ff */
[----:B------:R-:W-:-:S10]  /*ac30*/  IMAD.MOV.U32 R9, RZ, RZ, RZ ;  /* 0x000000ffff097224 */ /* 0x000fd400078e00ff */
[----:B------:R-:W-:Y:S05]  /*ac40*/  @!P0 BRA `(.L_x_294) ;  /* 0x0000000c00c88947 */ /* 0x000fea0003800000 */
[----:B------:R-:W0:Y:S01]  /*ac50*/  LDC R0, c[0x0][0x28c] ;  /* 0x0000a300ff007b82 */ /* 0x000e220000000800 */
[----:B------:R-:W-:Y:S01]  /*ac60*/  ULDC UR4, c[0x0][0x658] ;  /* 0x0001960000047ab9 */ /* 0x000fe20000000800 */
[----:B------:R-:W-:Y:S01]  /*ac70*/  UMOV UR11, 0xffffffff ;  /* 0xffffffff000b7882 */ /* 0x000fe20000000000 */
[----:B------:R-:W-:Y:S01]  /*ac80*/  UMOV UR17, 0x1 ;  /* 0x0000000100117882 */ /* 0x000fe20000000000 */
[----:B------:R-:W-:Y:S01]  /*ac90*/  USHF.L.U32 UR11, UR11, UR4, URZ ;  /* 0x000000040b0b7299 */ /* 0x000fe2000800063f */
[----:B------:R-:W-:Y:S01]  /*aca0*/  BSSY B0, `(.L_x_294) ;  /* 0x00000ec000007945 */ /* 0x000fe20003800000 */
[----:B------:R-:W-:Y:S01]  /*acb0*/  ULDC UR9, c[0x0][0xc] ;  /* 0x0000030000097ab9 */ /* 0x000fe20000000800 */
[----:B------:R-:W-:Y:S01]  /*acc0*/  ULDC UR16, c[0x0][0x10] ;  /* 0x0000040000107ab9 */ /* 0x000fe20000000800 */
[----:B------:R-:W1:Y:S01]  /*acd0*/  S2UR UR8, SR_CgaCtaId ;  /* 0x00000000000879c3 */ /* 0x000e620000008800 */
[----:B------:R-:W-:Y:S01]  /*ace0*/  ULOP3.LUT UR13, URZ, UR11, URZ, 0x33, !UPT ;  /* 0x0000000b3f0d7292 */ /* 0x000fe2000f8e333f */
[----:B------:R-:W-:Y:S01]  /*acf0*/  LOP3.LUT R11, R19, 0x2, RZ, 0xfc, !PT ;  /* 0x00000002130b7812 */ /* 0x000fe200078efcff */
[----:B------:R-:W-:Y:S01]  /*ad00*/  IMAD.MOV.U32 R10, RZ, RZ, 0x1 ;  /* 0x00000001ff0a7424 */ /* 0x000fe200078e00ff */
[----:B------:R-:W-:Y:S01]  /*ad10*/  ULDC UR5, c[0x0][0x600] ;  /* 0x0001800000057ab9 */ /* 0x000fe20000000800 */
[----:B------:R-:W-:Y:S01]  /*ad20*/  IMAD.MOV.U32 R9, RZ, RZ, RZ ;  /* 0x000000ffff097224 */ /* 0x000fe200078e00ff */
[----:B------:R-:W-:Y:S01]  /*ad30*/  UMOV UR30, 0x1111 ;  /* 0x00001111001e7882 */ /* 0x000fe20000000000 */
[----:B------:R-:W-:-:S02]  /*ad40*/  UIADD3 UR5, UR5, -0x1, URZ ;  /* 0xffffffff05057890 */ /* 0x000fc4000fffe03f */
[----:B------:R-:W-:Y:S01]  /*ad50*/  USHF.L.U32 UR4, UR17, UR4, URZ ;  /* 0x0000000411047299 */ /* 0x000fe2000800063f */
[----:B------:R-:W-:Y:S01]  /*ad60*/  ULDC.64 UR40, c[0x0][0x198] ;  /* 0x0000660000287ab9 */ /* 0x000fe20000000a00 */
[----:B0-----:R-:W-:-:S05]  /*ad70*/  VIADD R0, R0, 0x7f ;  /* 0x0000007f00007836 */ /* 0x001fca0000000000 */
[----:B------:R-:W-:Y:S01]  /*ad80*/  SHF.R.S32.HI R3, RZ, 0x1f, R0 ;  /* 0x0000001fff037819 */ /* 0x000fe20000011400 */
[----:B-1----:R-:W-:-:S03]  /*ad90*/  USHF.R.U32.HI UR37, URZ, 0x2, UR8 ;  /* 0x000000023f257899 */ /* 0x002fc60008011608 */
[----:B------:R-:W-:Y:S01]  /*ada0*/  LEA.HI R3, R3, R0, RZ, 0x7 ;  /* 0x0000000003037211 */ /* 0x000fe200078f38ff */
[----:B------:R-:W-:Y:S01]  /*adb0*/  ULOP3.LUT UR10, UR8, 0x3, URZ, 0xc0, !UPT ;  /* 0x00000003080a7892 */ /* 0x000fe2000f8ec03f */
[----:B------:R-:W-:Y:S01]  /*adc0*/  IMAD.MOV.U32 R0, RZ, RZ, 0x1 ;  /* 0x00000001ff007424 */ /* 0x000fe200078e00ff */
[----:B------:R-:W-:Y:S01]  /*add0*/  USHF.L.U32 UR6, UR8, 0x6, URZ ;  /* 0x0000000608067899 */ /* 0x000fe2000800063f */
[--C-:B------:R-:W-:Y:S01]  /*ade0*/  SHF.R.S32.HI R8, RZ, 0x7, R3.reuse ;  /* 0x00000007ff087819 */ /* 0x100fe20000011403 */
[----:B------:R-:W-:Y:S02]  /*adf0*/  USHF.L.U32 UR7, UR8, 0xc, URZ ;  /* 0x0000000c08077899 */ /* 0x000fe4000800063f */
[----:B------:R-:W-:Y:S01]  /*ae00*/  ULOP3.LUT UR8, UR8, 0xfffffffc, URZ, 0xc0, !UPT ;  /* 0xfffffffc08087892 */ /* 0x000fe2000f8ec03f */
[----:B------:R-:W-:Y:S01]  /*ae10*/  PRMT R3, R0, 0x7610, R3 ;  /* 0x0000761000037816 */ /* 0x000fe20000000003 */
[----:B------:R-:W-:Y:S01]  /*ae20*/  UISETP.GT.U32.AND UP0, UPT, UR10, 0xffff, UPT ;  /* 0x0000ffff0a00788c */ /* 0x000fe2000bf04070 */
[----:B------:R-:W-:Y:S01]  /*ae30*/  VIADD R0, R8, 0x1 ;  /* 0x0000000108007836 */ /* 0x000fe20000000000 */
[----:B------:R-:W-:-:S02]  /*ae40*/  ULOP3.LUT UR12, UR8, 0x1, URZ, 0xfc, !UPT ;  /* 0x00000001080c7892 */ /* 0x000fc4000f8efc3f */
[----:B------:R-:W-:Y:S02]  /*ae50*/  ULOP3.LUT UR14, UR8, 0x2, URZ, 0xfc, !UPT ;  /* 0x00000002080e7892 */ /* 0x000fe4000f8efc3f */
[----:B------:R-:W-:Y:S02]  /*ae60*/  USHF.L.U32 UR11, UR17, UR8, URZ ;  /* 0x00000008110b7299 */ /* 0x000fe4000800063f */
[----:B------:R-:W-:Y:S02]  /*ae70*/  ULOP3.LUT UR15, UR8, 0x3, URZ, 0xfc, !UPT ;  /* 0x00000003080f7892 */ /* 0x000fe4000f8efc3f */
[----:B------:R-:W-:Y:S02]  /*ae80*/  UIMAD.WIDE.U32 UR8, UR9, UR16, URZ ;  /* 0x00000010090872a5 */ /* 0x000fe4000f8e003f */
[----:B------:R-:W-:Y:S02]  /*ae90*/  USHF.L.U32 UR12, UR17, UR12, URZ ;  /* 0x0000000c110c7299 */ /* 0x000fe4000800063f */
[----:B------:R-:W-:-:S02]  /*aea0*/  USHF.L.U32 UR14, UR17, UR14, URZ ;  /* 0x0000000e110e7299 */ /* 0x000fc4000800063f */
[----:B------:R-:W-:Y:S01]  /*aeb0*/  USEL UR10, UR10, 0xffff, !UP0 ;  /* 0x0000ffff0a0a7887 */ /* 0x000fe2000c000000 */
[----:B------:R-:W-:Y:S01]  /*aec0*/  ULDC UR16, c[0x0][0x14] ;  /* 0x0000050000107ab9 */ /* 0x000fe20000000800 */
[----:B------:R-:W-:Y:S02]  /*aed0*/  USHF.L.U32 UR15, UR17, UR15, URZ ;  /* 0x0000000f110f7299 */ /* 0x000fe4000800063f */
[----:B------:R-:W-:Y:S02]  /*aee0*/  UIMAD.WIDE.U32 UR38, UR8, UR16, URZ ;  /* 0x00000010082672a5 */ /* 0x000fe4000f8e003f */
[----:B------:R-:W-:Y:S02]  /*aef0*/  UIMAD UR21, UR9, UR16, URZ ;  /* 0x00000010091572a4 */ /* 0x000fe4000f8e023f */
[----:B------:R-:W-:Y:S02]  /*af00*/  ULOP3.LUT UR11, UR14, UR11, UR12, 0xfe, !UPT ;  /* 0x0000000b0e0b7292 */ /* 0x000fe4000f8efe0c */
[----:B------:R-:W-:-:S02]  /*af10*/  ULOP3.LUT UR10, UR10, 0xffff, URZ, 0xc0, !UPT ;  /* 0x0000ffff0a0a7892 */ /* 0x000fc4000f8ec03f */
[----:B------:R-:W-:Y:S02]  /*af20*/  ULOP3.LUT UR6, UR6, 0xc0, URZ, 0xc0, !UPT ;  /* 0x000000c006067892 */ /* 0x000fe4000f8ec03f */
[----:B------:R-:W-:Y:S02]  /*af30*/  ULOP3.LUT UR7, UR7, 0x3000, URZ, 0xc0, !UPT ;  /* 0x0000300007077892 */ /* 0x000fe4000f8ec03f */
[----:B------:R-:W-:Y:S02]  /*af40*/  UIADD3 UR21, UR39, UR21, URZ ;  /* 0x0000001527157290 */ /* 0x000fe4000fffe03f */
[----:B------:R-:W-:Y:S02]  /*af50*/  ULOP3.LUT UR29, UR11, UR15, URZ, 0xfc, !UPT ;  /* 0x0000000f0b1d7292 */ /* 0x000fe4000f8efc3f */
[----:B------:R-:W-:-:S12]  /*af60*/  USHF.L.U32 UR30, UR30, UR10, URZ ;  /* 0x0000000a1e1e7299 */ /* 0x000fd8000800063f */
.L_x_305:
[----:B------:R-:W-:-:S03]  /*af70*/  UMOV UR8, 0xffffffff ;  /* 0xffffffff00087882 */ /* 0x000fc60000000000 */
[----:B------:R-:W-:Y:S05]  /*af80*/  BRA.DIV UR8, `(.L_x_295) ;  /* 0x0000000e08987947 */ /* 0x000fea000b800000 */
[----:B------:R-:W-:-:S13]  /*af90*/  ELECT P6, URZ, PT ;  /* 0x00000000003f782f */ /* 0x000fda00038c0000 */
.L_x_314:
[----:B------:R-:W0:Y:S01]  /*afa0*/  LDC R4, c[0x0][0x28c] ;  /* 0x0000a300ff047b82 */ /* 0x000e220000000800 */
[----:B------:R-:W-:Y:S01]  /*afb0*/  BSSY B1, `(.L_x_296) ;  /* 0x0000048000017945 */ /* 0x000fe20003800000 */
[----:B0-----:R-:W-:-:S13]  /*afc0*/  ISETP.LT.OR P6, PT, R4, 0x1, !P6 ;  /* 0x000000010400780c */ /* 0x001fda00077c1670 */
[----:B------:R-:W-:Y:S05]  /*afd0*/  @P6 BRA `(.L_x_297) ;  /* 0x0000000400146947 */ /* 0x000fea0003800000 */
[----:B------:R-:W-:Y:S01]  /*afe0*/  LEA R12, R12, UR37, 0x2 ;  /* 0x000000250c0c7c11 */ /* 0x000fe2000f8e10ff */
[----:B------:R-:W-:Y:S01]  /*aff0*/  IMAD.MOV.U32 R22, RZ, RZ, RZ ;  /* 0x000000ffff167224 */ /* 0x000fe200078e00ff */
[----:B------:R-:W-:Y:S01]  /*b000*/  LEA R15, R6, UR6, 0x8 ;  /* 0x00000006060f7c11 */ /* 0x000fe2000f8e40ff */
[----:B------:R-:W-:Y:S02]  /*b010*/  IMAD.MOV.U32 R4, RZ, RZ, R0 ;  /* 0x000000ffff047224 */ /* 0x000fe400078e0000 */
[----:B------:R-:W-:Y:S02]  /*b020*/  IMAD.MOV.U32 R5, RZ, RZ, R10 ;  /* 0x000000ffff057224 */ /* 0x000fe400078e000a */
[----:B------:R-:W-:Y:S02]  /*b030*/  IMAD.MOV.U32 R6, RZ, RZ, R9 ;  /* 0x000000ffff067224 */ /* 0x000fe400078e0009 */
[----:B------:R-:W-:-:S07]  /*b040*/  IMAD.SHL.U32 R14, R12, 0x20, RZ ;  /* 0x000000200c0e7824 */ /* 0x000fce00078e00ff */
.L_x_300:
[----:B------:R-:W0:Y:S01]  /*b050*/  S2R R12, SR_CgaCtaId ;  /* 0x00000000000c7919 */ /* 0x000e220000008800 */
[----:B------:R-:W-:Y:S02]  /*b060*/  MOV R7, 0x400 ;  /* 0x0000040000077802 */ /* 0x000fe40000000f00 */
[----:B------:R-:W-:Y:S02]  /*b070*/  LOP3.LUT P1, RZ, R18, 0x7f, RZ, 0xc0, !PT ;  /* 0x0000007f12ff7812 */ /* 0x000fe4000782c0ff */
[----:B0-----:R-:W-:Y:S02]  /*b080*/  LEA R21, R12, R7, 0x18 ;  /* 0x000000070c157211 */ /* 0x001fe400078ec0ff */
[----:B------:R-:W-:-:S09]  /*b090*/  SHF.L.U32 R7, R5, 0x1f, RZ ;  /* 0x0000001f05077819 */ /* 0x000fd200000006ff */
[----:B------:R-:W0:Y:S01]  /*b0a0*/  @!P1 LDC R12, c[0x0][0x500] ;  /* 0x00014000ff0c9b82 */ /* 0x000e220000000800 */
[----:B------:R-:W-:-:S04]  /*b0b0*/  IMAD R20, R6, 0x8, R21 ;  /* 0x0000000806147824 */ /* 0x000fc800078e0215 */
[----:B------:R-:W1:Y:S02]  /*b0c0*/  SYNCS.PHASECHK.TRANS64.TRYWAIT P0, [R20+URZ+0x10], R7 ;  /* 0x00001007140075a7 */ /* 0x000e64000800017f */
[----:B-1----:R-:W-:Y:S05]  /*b0d0*/  @!P0 BRA `(.L_x_298) ;  /* 0x0000000c00648947 */ /* 0x002fea0003800000 */
.L_x_315:
[----:B-1----:R-:W-:Y:S01]  /*b0e0*/  PRMT R7, R11, 0x9910, RZ ;  /* 0x000099100b077816 */ /* 0x002fe200000000ff */
[----:B0-----:R0:W-:Y:S03]  /*b0f0*/  @!P1 SYNCS.ARRIVE.TRANS64 RZ, [R20+URZ], R12 ;  /* 0x0000000c14ff99a7 */ /* 0x0011e6000800003f */
[----:B------:R-:W-:-:S13]  /*b100*/  ISETP.NE.AND P0, PT, R7, 0x2, PT ;  /* 0x000000020700780c */ /* 0x000fda0003f05270 */
[----:B0-----:R-:W-:Y:S05]  /*b110*/  @P0 BRA `(.L_x_299) ;  /* 0x0000000000040947 */ /* 0x001fea0003800000 */
[----:B------:R-:W-:Y:S01]  /*b120*/  BPT.TRAP 0x1 ;  /* 0x000000040000795c */ /* 0x000fe20000300000 */
.L_x_299:
[----:B------:R-:W-:Y:S01]  /*b130*/  LEA R7, R6, UR37, 0x3 ;  /* 0x0000002506077c11 */ /* 0x000fe2000f8e18ff */
[----:B------:R-:W-:Y:S01]  /*b140*/  VIADD R4, R4, 0xffffffff ;  /* 0xffffffff04047836 */ /* 0x000fe20000000000 */
[----:B------:R-:W-:Y:S01]  /*b150*/  LEA R12, R6, UR7, 0xf ;  /* 0x00000007060c7c11 */ /* 0x000fe2000f8e78ff */
[----:B------:R-:W-:Y:S01]  /*b160*/  UIADD3 UR14, UP0, UR40, 0xf0, URZ ;  /* 0x000000f0280e7890 */ /* 0x000fe2000ff1e03f */
[----:B------:R-:W-:Y:S01]  /*b170*/  R2UR UR34, R22 ;  /* 0x00000000162272ca */ /* 0x000fe200000e0000 */
[----:B------:R-:W-:Y:S01]  /*b180*/  IMAD.SHL.U32 R7, R7, 0x800, RZ ;  /* 0x0000080007077824 */ /* 0x000fe200078e00ff */
[----:B------:R-:W-:Y:S01]  /*b190*/  R2UR UR33, R20 ;  /* 0x00000000142172ca */ /* 0x000fe200000e0000 */
[--C-:B------:R-:W-:Y:S01]  /*b1a0*/  IMAD R12, R12, 0x2, R21.reuse ;  /* 0x000000020c0c7824 */ /* 0x100fe200078e0215 */
[----:B------:R-:W-:Y:S01]  /*b1b0*/  R2UR UR36, R13 ;  /* 0x000000000d2472ca */ /* 0x000fe200000e0000 */
[----:B------:R-:W-:Y:S01]  /*b1c0*/  IMAD R7, R7, 0x2, R21 ;  /* 0x0000000207077824 */ /* 0x000fe200078e0215 */
[----:B------:R-:W-:Y:S01]  /*b1d0*/  R2UR UR35, R14 ;  /* 0x000000000e2372ca */ /* 0x000fe200000e0000 */
[----:B------:R-:W-:Y:S01]  /*b1e0*/  UIADD3 UR42, UP1, UR40, 0x1f0, URZ ;  /* 0x000001f0282a7890 */ /* 0x000fe2000ff3e03f */
[----:B------:R-:W-:Y:S01]  /*b1f0*/  R2UR UR8, R12 ;  /* 0x000000000c0872ca */ /* 0x000fe200000e0000 */
[----:B------:R-:W-:Y:S01]  /*b200*/  UIADD3.X UR15, URZ, UR41, URZ, UP0, !UPT ;  /* 0x000000293f0f7290 */ /* 0x000fe200087fe43f */
[----:B------:R-:W-:Y:S01]  /*b210*/  R2UR UR24, R7 ;  /* 0x00000000071872ca */ /* 0x000fe200000e0000 */
[----:B------:R-:W-:Y:S01]  /*b220*/  UPRMT UR31, URZ, 0x5410, UR30 ;  /* 0x000054103f1f7896 */ /* 0x000fe2000800001e */
[----:B------:R-:W-:Y:S01]  /*b230*/  R2UR UR19, R15 ;  /* 0x000000000f1372ca */ /* 0x000fe200000e0000 */
[----:B------:R-:W-:Y:S01]  /*b240*/  UIADD3 UR26, UR34, 0x40, URZ ;  /* 0x00000040221a7890 */ /* 0x000fe2000fffe03f */
[----:B------:R-:W-:Y:S01]  /*b250*/  ISETP.GT.AND P1, PT, R4, 0x1, PT ;  /* 0x000000010400780c */ /* 0x000fe20003f24270 */
[----:B------:R-:W-:Y:S01]  /*b260*/  UIADD3.X UR43, URZ, UR41, URZ, UP1, !UPT ;  /* 0x000000293f2b7290 */ /* 0x000fe20008ffe43f */
[----:B------:R-:W-:Y:S01]  /*b270*/  VIADD R6, R6, 0x1 ;  /* 0x0000000106067836 */ /* 0x000fe20000000000 */
[----:B------:R-:W-:Y:S01]  /*b280*/  UPRMT UR44, URZ, 0x5410, UR29 ;  /* 0x000054103f2c7896 */ /* 0x000fe2000800001d */
[----:B------:R-:W-:Y:S01]  /*b290*/  VIADD R22, R22, 0x80 ;  /* 0x0000008016167836 */ /* 0x000fe20000000000 */
[----:B------:R-:W-:Y:S01]  /*b2a0*/  UMOV UR22, 0x0 ;  /* 0x0000000000167882 */ /* 0x000fe20000000000 */
[----:B------:R-:W-:Y:S01]  /*b2b0*/  UMOV UR23, 0x10000000 ;  /* 0x1000000000177882 */ /* 0x000fe20000000000 */
[----:B------:R-:W-:Y:S01]  /*b2c0*/  UIADD3 UR16, UR8, 0x10100, URZ ;  /* 0x0001010008107890 */ /* 0x000fe2000fffe03f */
[----:B------:R-:W-:Y:S01]  /*b2d0*/  ISETP.NE.AND P0, PT, R6, 0x2, PT ;  /* 0x000000020600780c */ /* 0x000fe20003f05270 */
[----:B------:R-:W-:-:S02]  /*b2e0*/  UIADD3 UR32, UR24, 0x100, URZ ;  /* 0x0000010018207890 */ /* 0x000fc4000fffe03f */
[----:B------:R-:W-:Y:S01]  /*b2f0*/  UIADD3 UR24, UR24, 0x4100, URZ ;  /* 0x0000410018187890 */ /* 0x000fe2000fffe03f */
[----:B------:R-:W-:Y:S01]  /*b300*/  SEL R12, RZ, 0x1, P0 ;  /* 0x00000001ff0c7807 */ /* 0x000fe20000000000 */
[----:B------:R-:W-:Y:S01]  /*b310*/  UIADD3 UR8, UR8, 0x18100, URZ ;  /* 0x0001810008087890 */ /* 0x000fe2000fffe03f */
[----:B------:R-:W-:Y:S01]  /*b320*/  SEL R6, R6, RZ, P0 ;  /* 0x000000ff06067207 */ /* 0x000fe20000000000 */
[----:B------:R-:W-:Y:S01]  /*b330*/  UMOV UR25, UR33 ;  /* 0x0000002100197c82 */ /* 0x000fe20008000000 */
[----:B------:R-:W-:Y:S01]  /*b340*/  UMOV UR28, UR36 ;  /* 0x00000024001c7c82 */ /* 0x000fe20008000000 */
[----:B------:R-:W-:Y:S01]  /*b350*/  UMOV UR27, UR35 ;  /* 0x00000023001b7c82 */ /* 0x000fe20008000000 */
[----:B------:R-:W-:Y:S01]  /*b360*/  UMOV UR17, UR33 ;  /* 0x0000002100117c82 */ /* 0x000fe20008000000 */
[----:B------:R-:W-:Y:S01]  /*b370*/  UMOV UR18, UR34 ;  /* 0x0000002200127c82 */ /* 0x000fe20008000000 */
[----:B------:R-:W-:Y:S01]  /*b380*/  UMOV UR20, UR36 ;  /* 0x0000002400147c82 */ /* 0x000fe20008000000 */
[----:B------:R0:W-:Y:S01]  /*b390*/  UTMALDG.3D.MULTICAST [UR32], [UR14], UR31, desc[UR22] ;  /* 0x000016200e0073b4 */ /* 0x0001e2000801181f */
[----:B------:R-:W-:Y:S01]  /*b3a0*/  UMOV UR9, UR33 ;  /* 0x0000002100097c82 */ /* 0x000fe20008000000 */
[----:B------:R-:W-:Y:S01]  /*b3b0*/  UMOV UR11, UR19 ;  /* 0x00000013000b7c82 */ /* 0x000fe20008000000 */
[----:B------:R-:W-:Y:S01]  /*b3c0*/  UMOV UR12, UR36 ;  /* 0x00000024000c7c82 */ /* 0x000fe20008000000 */
[----:B------:R-:W-:Y:S01]  /*b3d0*/  UMOV UR10, UR26 ;  /* 0x0000001a000a7c82 */ /* 0x000fe20008000000 */
[----:B------:R-:W-:Y:S01]  /*b3e0*/  LOP3.LUT R5, R5, R12, RZ, 0x3c, !PT ;  /* 0x0000000c05057212 */ /* 0x000fe200078e3cff */
[----:B------:R0:W-:Y:S01]  /*b3f0*/  UTMALDG.3D.MULTICAST [UR24], [UR14], UR31, desc[UR22] ;  /* 0x000016180e0073b4 */ /* 0x0001e2000801181f */
[----:B------:R0:W-:Y:S01]  /*b400*/  UTMALDG.3D.MULTICAST [UR16], [UR42], UR44, desc[UR22] ;  /* 0x000016102a0073b4 */ /* 0x0001e2000801182c */
[----:B------:R0:W-:Y:S02]  /*b410*/  UTMALDG.3D.MULTICAST [UR8], [UR42], UR44, desc[UR22] ;  /* 0x000016082a0073b4 */ /* 0x0001e4000801182c */
[----:B0-----:R-:W-:Y:S05]  /*b420*/  @P1 BRA `(.L_x_300) ;  /* 0xfffffffc00081947 */ /* 0x001fea000383ffff */
.L_x_297:
[----:B------:R-:W-:Y:S05]  /*b430*/  BSYNC B1 ;  /* 0x0000000000017941 */ /* 0x000fea0003800000 */
.L_x_296:
[----:B------:R-:W-:Y:S01]  /*b440*/  LOP3.LUT P1, RZ, R3, 0xff, RZ, 0xc0, !PT ;  /* 0x000000ff03ff7812 */ /* 0x000fe2000782c0ff */
[----:B------:R-:W-:Y:S01]  /*b450*/  IMAD.IADD R9, R8, 0x1, R9 ;  /* 0x0000000108097824 */ /* 0x000fe200078e0209 */
[----:B------:R-:W-:Y:S01]  /*b460*/  IADD3 R16, P2, R16, UR38, RZ ;  /* 0x0000002610107c10 */ /* 0x000fe2000ff5e0ff */
[----:B------:R-:W-:Y:S01]  /*b470*/  ULDC.64 UR8, c[0x0][0x650] ;  /* 0x0001940000087ab9 */ /* 0x000fe20000000a00 */
[----:B------:R-:W-:Y:S01]  /*b480*/  BSSY B1, `(.L_x_301) ;  /* 0x000006b000017945 */ /* 0x000fe20003800000 */
[----:B------:R-:W-:Y:S01]  /*b490*/  IMAD.MOV.U32 R12, RZ, RZ, -0x1 ;  /* 0xffffffffff0c7424 */ /* 0x000fe200078e00ff */
[----:B------:R-:W-:Y:S01]  /*b4a0*/  SHF.R.U32.HI R3, RZ, 0x1, R9 ;  /* 0x00000001ff037819 */ /* 0x000fe20000011609 */
[----:B------:R-:W-:Y:S01]  /*b4b0*/  IMAD.MOV.U32 R6, RZ, RZ, -0x1 ;  /* 0xffffffffff067424 */ /* 0x000fe200078e00ff */
[----:B------:R-:W-:Y:S01]  /*b4c0*/  ISETP.GT.U32.AND P0, PT, R9, 0x1, PT ;  /* 0x000000010900780c */ /* 0x000fe20003f04070 */
[----:B------:R-:W-:Y:S01]  /*b4d0*/  IMAD.MOV.U32 R13, RZ, RZ, -0x1 ;  /* 0xffffffffff0d7424 */ /* 0x000fe200078e00ff */
[----:B------:R-:W-:-:S02]  /*b4e0*/  LOP3.LUT R3, R3, 0x1, RZ, 0xc0, !PT ;  /* 0x0000000103037812 */ /* 0x000fc400078ec0ff */
[----:B------:R-:W-:Y:S01]  /*b4f0*/  ISETP.LT.U32.AND P0, PT, R8, 0x2, P0 ;  /* 0x000000020800780c */ /* 0x000fe20000701070 */
[----:B------:R-:W0:Y:S01]  /*b500*/  @P1 S2R R5, SR_CgaCtaId ;  /* 0x0000000000051919 */ /* 0x000e220000008800 */
[----:B------:R-:W-:Y:S02]  /*b510*/  @P1 MOV R4, 0x400 ;  /* 0x0000040000041802 */ /* 0x000fe40000000f00 */
[----:B------:R-:W-:Y:S02]  /*b520*/  IADD3.X R17, R17, UR21, RZ, P2, !PT ;  /* 0x0000001511117c10 */ /* 0x000fe400097fe4ff */
[----:B------:R-:W-:Y:S02]  /*b530*/  ISETP.GE.U32.AND P2, PT, R16, UR8, PT ;  /* 0x0000000810007c0c */ /* 0x000fe4000bf46070 */
[----:B------:R-:W-:Y:S02]  /*b540*/  LOP3.LUT R9, R9, 0x1, RZ, 0xc0, !PT ;  /* 0x0000000109097812 */ /* 0x000fe400078ec0ff */
[----:B0-----:R-:W-:-:S04]  /*b550*/  @P1 LEA R4, R5, R4, 0x18 ;  /* 0x0000000405041211 */ /* 0x001fc800078ec0ff */
[----:B------:R0:W-:Y:S01]  /*b560*/  @P1 SYNCS.ARRIVE.TRANS64.A1T0 RZ, [R4+URZ+0x38], RZ ;  /* 0x000038ff04ff19a7 */ /* 0x0001e2000810003f */
[----:B------:R-:W-:Y:S02]  /*b570*/  ISETP.NE.U32.AND P1, PT, R3, 0x1, PT ;  /* 0x000000010300780c */ /* 0x000fe40003f25070 */
[----:B------:R-:W-:Y:S02]  /*b580*/  SEL R3, RZ, 0x1, !P0 ;  /* 0x00000001ff037807 */ /* 0x000fe40004000000 */
[----:B------:R-:W-:Y:S02]  /*b590*/  ISETP.GE.U32.AND.EX P0, PT, R17, UR9, PT, P2 ;  /* 0x0000000911007c0c */ /* 0x000fe4000bf06120 */
[----:B------:R-:W-:-:S04]  /*b5a0*/  ISETP.GT.U32.AND P1, PT, R8, 0x1, !P1 ;  /* 0x000000010800780c */ /* 0x000fc80004f24070 */
[----:B0-----:R-:W-:-:S04]  /*b5b0*/  SEL R4, RZ, 0x1, !P1 ;  /* 0x00000001ff047807 */ /* 0x001fc80004800000 */
[--C-:B------:R-:W-:Y:S02]  /*b5c0*/  LOP3.LUT R10, R4, R10, R3.reuse, 0x96, !PT ;  /* 0x0000000a040a7212 */ /* 0x100fe400078e9603 */
[----:B------:R-:W-:Y:S02]  /*b5d0*/  PRMT R4, RZ, 0x7610, R4 ;  /* 0x00007610ff047816 */ /* 0x000fe40000000004 */
[----:B------:R-:W-:Y:S01]  /*b5e0*/  PRMT R3, RZ, 0x7610, R3 ;  /* 0x00007610ff037816 */ /* 0x000fe20000000003 */
[----:B------:R-:W-:Y:S06]  /*b5f0*/  @P0 BRA `(.L_x_302) ;  /* 0x00000004004c0947 */ /* 0x000fec0003800000 */
[----:B------:R-:W0:Y:S01]  /*b600*/  S2R R14, SR_CTAID.X ;  /* 0x00000000000e7919 */ /* 0x000e220000002500 */
[----:B------:R-:W-:Y:S01]  /*b610*/  ULDC.64 UR8, c[0x0][0x628] ;  /* 0x00018a0000087ab9 */ /* 0x000fe20000000a00 */
[----:B------:R-:W1:Y:S01]  /*b620*/  LDC R15, c[0x0][0x144] ;  /* 0x00005100ff0f7b82 */ /* 0x000e620000000800 */
[----:B------:R-:W-:Y:S01]  /*b630*/  ISETP.NE.U32.AND P0, PT, RZ, UR8, PT ;  /* 0x00000008ff007c0c */ /* 0x000fe2000bf05070 */
[----:B------:R-:W2:Y:S01]  /*b640*/  S2R R12, SR_CTAID.Y ;  /* 0x00000000000c7919 */ /* 0x000ea20000002600 */
[----:B------:R-:W-:Y:S01]  /*b650*/  ULDC UR10, c[0x0][0x150] ;  /* 0x00005400000a7ab9 */ /* 0x000fe20000000800 */
[----:B------:R-:W-:Y:S01]  /*b660*/  ULDC UR11, c[0x0][0x630] ;  /* 0x00018c00000b7ab9 */ /* 0x000fe20000000800 */
[----:B------:R-:W-:Y:S01]  /*b670*/  ISETP.NE.AND.EX P0, PT, RZ, UR9, PT, P0 ;  /* 0x00000009ff007c0c */ /* 0x000fe2000bf05300 */
[----:B------:R-:W-:Y:S01]  /*b680*/  IMAD.MOV.U32 R4, RZ, RZ, R16 ;  /* 0x000000ffff047224 */ /* 0x000fe200078e0010 */
[----:B0-----:R-:W-:-:S05]  /*b690*/  I2FP.F32.U32 R5, R14 ;  /* 0x0000000e00057245 */ /* 0x001fca0000201000 */
[----:B------:R-:W-:Y:S01]  /*b6a0*/  FMUL R20, R5, UR10 ;  /* 0x0000000a05147c20 */ /* 0x000fe20008400000 */
[----:B------:R-:W-:-:S05]  /*b6b0*/  IMAD.MOV.U32 R5, RZ, RZ, R17 ;  /* 0x000000ffff057224 */ /* 0x000fca00078e0011 */
[----:B--2---:R-:W-:Y:S05]  /*b6c0*/  @!P0 BRA `(.L_x_303) ;  /* 0x0000000000288947 */ /* 0x004fea0003800000 */
[----:B------:R-:W-:Y:S02]  /*b6d0*/  ULDC UR10, c[0x0][0x634] ;  /* 0x00018d00000a7ab9 */ /* 0x000fe40000000800 */
[----:B------:R-:W-:-:S05]  /*b6e0*/  IADD3 R5, P0, R16, UR10, RZ ;  /* 0x0000000a10057c10 */ /* 0x000fca000ff1e0ff */
[----:B------:R-:W-:-:S04]  /*b6f0*/  IMAD.X R13, RZ, RZ, R17, P0 ;  /* 0x000000ffff0d7224 */ /* 0x000fc800000e0611 */
[----:B------:R-:W-:-:S04]  /*b700*/  IMAD.WIDE.U32 R6, R13, UR8, RZ ;  /* 0x000000080d067c25 */ /* 0x000fc8000f8e00ff */
[----:B------:R-:W-:-:S04]  /*b710*/  IMAD.WIDE.U32 R6, P0, R5, UR9, R6 ;  /* 0x0000000905067c25 */ /* 0x000fc8000f800006 */
[----:B------:R-:W-:-:S04]  /*b720*/  IMAD.WIDE.U32 R4, R5, UR8, RZ ;  /* 0x0000000805047c25 */ /* 0x000fc8000f8e00ff */
[----:B------:R-:W-:Y:S01]  /*b730*/  IMAD.MOV.U32 R4, RZ, RZ, R7 ;  /* 0x000000ffff047224 */ /* 0x000fe200078e0007 */
[----:B------:R-:W-:Y:S01]  /*b740*/  IADD3 RZ, P1, R5, R6, RZ ;  /* 0x0000000605ff7210 */ /* 0x000fe20007f3e0ff */
[----:B------:R-:W-:-:S04]  /*b750*/  IMAD.X R5, RZ, RZ, RZ, P0 ;  /* 0x000000ffff057224 */ /* 0x000fc800000e06ff */
[----:B------:R-:W-:-:S08]  /*b760*/  IMAD.WIDE.U32.X R4, R13, UR9, R4, P1 ;  /* 0x000000090d047c25 */ /* 0x000fd000088e0404 */
.L_x_303:
[--C-:B------:R-:W-:Y:S01]  /*b770*/  SHF.R.U64 R13, R4, UR11, R5.reuse ;  /* 0x0000000b040d7c19 */ /* 0x100fe20008001205 */
[----:B------:R-:W0:Y:S01]  /*b780*/  F2I.U32.TRUNC.NTZ R20, R20 ;  /* 0x0000001400147305 */ /* 0x000e22000020f000 */
[----:B------:R-:W-:Y:S01]  /*b790*/  SHF.R.U32.HI R4, RZ, UR11, R5 ;  /* 0x0000000bff047c19 */ /* 0x000fe20008011605 */
[----:B------:R-:W-:Y:S01]  /*b7a0*/  ULDC.64 UR8, c[0x0][0x620] ;  /* 0x0001880000087ab9 */ /* 0x000fe20000000a00 */
[----:B------:R-:W-:Y:S01]  /*b7b0*/  IADD3 R7, P0, RZ, -R13, RZ ;  /* 0x8000000dff077210 */ /* 0x000fe20007f1e0ff */
[----:B------:R-:W-:Y:S01]  /*b7c0*/  ULDC.64 UR10, c[0x0][0x640] ;  /* 0x00019000000a7ab9 */ /* 0x000fe20000000a00 */
[----:B------:R-:W2:Y:S03]  /*b7d0*/  LDC R21, c[0x0][0x148] ;  /* 0x00005200ff157b82 */ /* 0x000ea60000000800 */
[----:B------:R-:W-:Y:S01]  /*b7e0*/  IMAD.X R4, RZ, RZ, ~R4, P0 ;  /* 0x000000ffff047224 */ /* 0x000fe200000e0e04 */
[----:B------:R-:W-:-:S03]  /*b7f0*/  ISETP.NE.U32.AND P0, PT, RZ, UR10, PT ;  /* 0x0000000aff007c0c */ /* 0x000fc6000bf05070 */
[----:B------:R-:W-:Y:S01]  /*b800*/  IMAD R6, R4, UR8, RZ ;  /* 0x0000000804067c24 */ /* 0x000fe2000f8e02ff */
[----:B------:R-:W-:Y:S01]  /*b810*/  ISETP.NE.AND.EX P0, PT, RZ, UR11, PT, P0 ;  /* 0x0000000bff007c0c */ /* 0x000fe2000bf05300 */
[----:B------:R-:W-:Y:S01]  /*b820*/  IMAD.WIDE.U32 R4, R7, UR8, R16 ;  /* 0x0000000807047c25 */ /* 0x000fe2000f8e0010 */
[----:B------:R-:W-:-:S03]  /*b830*/  ULDC UR8, c[0x0][0x618] ;  /* 0x0001860000087ab9 */ /* 0x000fc60000000800 */
[----:B------:R-:W-:Y:S01]  /*b840*/  IMAD R7, R7, UR9, R6 ;  /* 0x0000000907077c24 */ /* 0x000fe2000f8e0206 */
[----:B------:R-:W-:Y:S01]  /*b850*/  ULDC UR9, c[0x0][0x154] ;  /* 0x0000550000097ab9 */ /* 0x000fe20000000800 */
[----:B0-----:R-:W-:Y:S02]  /*b860*/  IMAD.MOV R6, RZ, RZ, -R20 ;  /* 0x000000ffff067224 */ /* 0x001fe400078e0a14 */
[----:B------:R-:W-:Y:S02]  /*b870*/  IMAD.IADD R5, R5, 0x1, R7 ;  /* 0x0000000105057824 */ /* 0x000fe400078e0207 */
[----:B-1----:R-:W-:Y:S01]  /*b880*/  IMAD R14, R15, R6, R14 ;  /* 0x000000060f0e7224 */ /* 0x002fe200078e020e */
[----:B------:R-:W-:Y:S02]  /*b890*/  I2FP.F32.U32 R6, R12 ;  /* 0x0000000c00067245 */ /* 0x000fe40000201000 */
[--C-:B------:R-:W-:Y:S02]  /*b8a0*/  SHF.R.U64 R15, R4, UR8, R5.reuse ;  /* 0x00000008040f7c19 */ /* 0x100fe40008001205 */
[----:B------:R-:W-:Y:S01]  /*b8b0*/  SHF.R.U32.HI R4, RZ, UR8, R5 ;  /* 0x00000008ff047c19 */ /* 0x000fe20008011605 */
[----:B------:R-:W-:Y:S01]  /*b8c0*/  FMUL R6, R6, UR9 ;  /* 0x0000000906067c20 */ /* 0x000fe20008400000 */
[----:B------:R-:W-:-:S02]  /*b8d0*/  ULDC UR8, c[0x0][0x608] ;  /* 0x0001820000087ab9 */ /* 0x000fc40000000800 */
[--C-:B------:R-:W-:Y:S01]  /*b8e0*/  SHF.R.U64 R22, R15, UR8, R4.reuse ;  /* 0x000000080f167c19 */ /* 0x100fe20008001204 */
[----:B------:R0:W1:Y:S01]  /*b8f0*/  F2I.U32.TRUNC.NTZ R24, R6 ;  /* 0x0000000600187305 */ /* 0x000062000020f000 */
[----:B------:R-:W-:Y:S01]  /*b900*/  SHF.R.U32.HI R5, RZ, UR8, R4 ;  /* 0x00000008ff057c19 */ /* 0x000fe20008011604 */
[----:B------:R-:W-:-:S03]  /*b910*/  ULDC UR8, c[0x0][0x658] ;  /* 0x0001960000087ab9 */ /* 0x000fc60000000800 */
[--C-:B------:R-:W-:Y:S02]  /*b920*/  SHF.R.U64 R20, R22, UR8, R5.reuse ;  /* 0x0000000816147c19 */ /* 0x100fe40008001205 */
[----:B------:R-:W-:-:S03]  /*b930*/  SHF.R.U32.HI R23, RZ, UR8, R5 ;  /* 0x00000008ff177c19 */ /* 0x000fc60008011605 */
[----:B------:R-:W-:Y:S02]  /*b940*/  IMAD.MOV.U32 R4, RZ, RZ, R20 ;  /* 0x000000ffff047224 */ /* 0x000fe400078e0014 */
[----:B------:R-:W-:Y:S01]  /*b950*/  IMAD.MOV.U32 R5, RZ, RZ, R23 ;  /* 0x000000ffff057224 */ /* 0x000fe200078e0017 */
[----:B0-----:R-:W-:Y:S06]  /*b960*/  @!P0 BRA `(.L_x_304) ;  /* 0x0000000000288947 */ /* 0x001fec0003800000 */
        /* <DEDUP_REMOVED lines=10> */
.L_x_304:
[----:B------:R-:W-:Y:S01]  /*ba10*/  ISETP.NE.AND P0, PT, R2, 0x1, PT ;  /* 0x000000010200780c */ /* 0x000fe20003f05270 */
[----:B------:R-:W-:Y:S01]  /*ba20*/  ULDC UR8, c[0x0][0x648] ;  /* 0x0001920000087ab9 */ /* 0x000fe20000000800 */
[----:B------:R-:W-:Y:S01]  /*ba30*/  LOP3.LUT R22, R22, UR13, RZ, 0xc0, !PT ;  /* 0x0000000d16167c12 */ /* 0x000fe2000f8ec0ff */
[----:B-1----:R-:W-:Y:S01]  /*ba40*/  IMAD.MOV R24, RZ, RZ, -R24 ;  /* 0x000000ffff187224 */ /* 0x002fe200078e0a18 */
[----:B------:R-:W-:Y:S01]  /*ba50*/  SHF.R.U64 R5, R4, UR8, R5 ;  /* 0x0000000804057c19 */ /* 0x000fe20008001205 */
[----:B------:R-:W-:Y:S01]  /*ba60*/  ULDC UR8, c[0x0][0x638] ;  /* 0x00018e0000087ab9 */ /* 0x000fe20000000800 */
[----:B------:R-:W-:Y:S01]  /*ba70*/  LOP3.LUT R15, R15, UR5, RZ, 0xc0, !PT ;  /* 0x000000050f0f7c12 */ /* 0x000fe2000f8ec0ff */
[----:B------:R-:W-:Y:S01]  /*ba80*/  ULDC UR9, c[0x0][0x610] ;  /* 0x0001840000097ab9 */ /* 0x000fe20000000800 */
[----:B------:R-:W-:Y:S02]  /*ba90*/  IMAD.MOV.U32 R4, RZ, RZ, 0x1 ;  /* 0x00000001ff047424 */ /* 0x000fe400078e00ff */
[----:B------:R-:W-:-:S02]  /*baa0*/  IMAD.MOV R7, RZ, RZ, -R5 ;  /* 0x000000ffff077224 */ /* 0x000fc400078e0a05 */
[----:B------:R-:W-:Y:S02]  /*bab0*/  IMAD R5, R5, UR4, R22 ;  /* 0x0000000405057c24 */ /* 0x000fe4000f8e0216 */
[----:B--2---:R-:W-:Y:S02]  /*bac0*/  @P0 IMAD R14, R21, R24, R12 ;  /* 0x00000018150e0224 */ /* 0x004fe400078e020c */
[----:B------:R-:W-:Y:S01]  /*bad0*/  IMAD R20, R7, UR8, R20 ;  /* 0x0000000807147c24 */ /* 0x000fe2000f8e0214 */
[----:B------:R-:W-:Y:S01]  /*bae0*/  ULDC UR8, c[0x0][0x600] ;  /* 0x0001800000087ab9 */ /* 0x000fe20000000800 */
[----:B------:R-:W-:Y:S02]  /*baf0*/  IMAD R14, R5, UR9, R14 ;  /* 0x00000009050e7c24 */ /* 0x000fe4000f8e020e */
[----:B------:R-:W-:-:S05]  /*bb00*/  IMAD R5, R20, UR8, R15 ;  /* 0x0000000814057c24 */ /* 0x000fca000f8e020f */
[----:B------:R-:W-:Y:S02]  /*bb10*/  SEL R6, R5, R14, !P0 ;  /* 0x0000000e05067207 */ /* 0x000fe40004000000 */
[----:B------:R-:W-:-:S07]  /*bb20*/  SEL R12, R14, R5, !P0 ;  /* 0x000000050e0c7207 */ /* 0x000fce0004000000 */
.L_x_302:
[----:B------:R-:W-:Y:S05]  /*bb30*/  BSYNC B1 ;  /* 0x0000000000017941 */ /* 0x000fea0003800000 */
.L_x_301:
[----:B------:R-:W-:-:S13]  /*bb40*/  LOP3.LUT P0, RZ, R4, 0xff, RZ, 0xc0, !PT ;  /* 0x000000ff04ff7812 */ /* 0x000fda000780c0ff */
[----:B------:R-:W-:Y:S05]  /*bb50*/  @P0 BRA `(.L_x_305) ;  /* 0xfffffff400040947 */ /* 0x000fea000383ffff */
[----:B------:R-:W-:Y:S05]  /*bb60*/  BSYNC B0 ;  /* 0x0000000000007941 */ /* 0x000fea0003800000 */
.L_x_294:
[----:B------:R-:W-:-:S03]  /*bb70*/  UMOV UR8, 0xffffffff ;  /* 0xffffffff00087882 */ /* 0x000fc60000000000 */
[----:B------:R-:W-:Y:S05]  /*bb80*/  BRA.DIV UR8, `(.L_x_306) ;  /* 0x0000000208cc7947 */ /* 0x000fea000b800000 */
[----:B------:R-:W-:-:S13]  /*bb90*/  ELECT P6, URZ, PT ;  /* 0x00000000003f782f */ /* 0x000fda00038c0000 */
.L_x_318:
[----:B------:R-:W-:Y:S04]  /*bba0*/  BSSY B0, `(.L_x_307) ;  /* 0x0000019000007945 */ /* 0x000fe80003800000 */
[----:B------:R-:W-:Y:S05]  /*bbb0*/  @!P6 BRA `(.L_x_308) ;  /* 0x00000000005ce947 */ /* 0x000fea0003800000 */
[----:B------:R-:W-:-:S04]  /*bbc0*/  LOP3.LUT R19, R19, 0x2, RZ, 0xfc, !PT ;  /* 0x0000000213137812 */ /* 0x000fc800078efcff */
[----:B------:R-:W-:-:S13]  /*bbd0*/  ISETP.NE.AND P0, PT, R19, 0x3, PT ;  /* 0x000000031300780c */ /* 0x000fda0003f05270 */
[----:B------:R-:W-:Y:S05]  /*bbe0*/  @!P0 BRA `(.L_x_309) ;  /* 0x0000000000048947 */ /* 0x000fea0003800000 */
[----:B------:R-:W-:Y:S01]  /*bbf0*/  BPT.TRAP 0x1 ;  /* 0x000000040000795c */ /* 0x000fe20000300000 */
.L_x_309:
[----:B------:R-:W0:Y:S01]  /*bc00*/  S2R R3, SR_CgaCtaId ;  /* 0x0000000000037919 */ /* 0x000e220000008800 */
[----:B------:R-:W-:Y:S02]  /*bc10*/  MOV R0, 0x400 ;  /* 0x0000040000007802 */ /* 0x000fe40000000f00 */
[----:B------:R-:W-:Y:S02]  /*bc20*/  SHF.L.U32 R2, R10, 0x1f, RZ ;  /* 0x0000001f0a027819 */ /* 0x000fe400000006ff */
[----:B0-----:R-:W-:-:S05]  /*bc30*/  LEA R0, R3, R0, 0x18 ;  /* 0x0000000003007211 */ /* 0x001fca00078ec0ff */
[----:B------:R-:W-:-:S04]  /*bc40*/  VIADD R0, R0, 0x10 ;  /* 0x0000001000007836 */ /* 0x000fc80000000000 */
[C---:B------:R-:W-:Y:S02]  /*bc50*/  IMAD R5, R9.reuse, 0x8, R0 ;  /* 0x0000000809057824 */ /* 0x040fe400078e0200 */
[----:B------:R-:W-:Y:S02]  /*bc60*/  VIADD R9, R9, 0x1 ;  /* 0x0000000109097836 */ /* 0x000fe40000000000 */
[----:B------:R-:W0:Y:S03]  /*bc70*/  SYNCS.PHASECHK.TRANS64.TRYWAIT P0, [R5+URZ], R2 ;  /* 0x00000002050075a7 */ /* 0x000e26000800017f */
[----:B------:R-:W-:-:S04]  /*bc80*/  ISETP.NE.AND P1, PT, R9, 0x2, PT ;  /* 0x000000020900780c */ /* 0x000fc80003f25270 */
[----:B------:R-:W-:Y:S02]  /*bc90*/  SEL R3, RZ, 0x1, P1 ;  /* 0x00000001ff037807 */ /* 0x000fe40000800000 */
[----:B------:R-:W-:Y:S02]  /*bca0*/  SEL R9, R9, RZ, P1 ;  /* 0x000000ff09097207 */ /* 0x000fe40000800000 */
[----:B------:R-:W-:Y:S01]  /*bcb0*/  LOP3.LUT R3, R10, R3, RZ, 0x3c, !PT ;  /* 0x000000030a037212 */ /* 0x000fe200078e3cff */
[----:B0-----:R-:W-:Y:S06]  /*bcc0*/  @!P0 BRA `(.L_x_310) ;  /* 0x00000000009c8947 */ /* 0x001fec0003800000 */
.L_x_319:
[----:B------:R-:W-:Y:S01]  /*bcd0*/  IMAD R9, R9, 0x8, R0 ;  /* 0x0000000809097824 */ /* 0x000fe200078e0200 */
[----:B------:R-:W-:-:S07]  /*bce0*/  SHF.L.U32 R0, R3, 0x1f, RZ ;  /* 0x0000001f03007819 */ /* 0x000fce00000006ff */
.L_x_311:
[----:B-1----:R1:W2:Y:S02]  /*bcf0*/  SYNCS.PHASECHK.TRANS64.TRYWAIT P0, [R9+URZ], R0 ;  /* 0x00000000090075a7 */ /* 0x0022a4000800017f */
[----:B--2---:R-:W-:Y:S05]  /*bd00*/  @!P0 NANOSLEEP.SYNCS 0x989680 ;  /* 0x009896800000895d */ /* 0x004fea0003900000 */
[----:B------:R-:W2:Y:S02]  /*bd10*/  @!P0 SYNCS.PHASECHK.TRANS64 P0, [R9+URZ], R0 ;  /* 0x00000000090085a7 */ /* 0x000ea4000800007f */
[----:B--2---:R-:W-:Y:S05]  /*bd20*/  @!P0 BRA `(.L_x_311) ;  /* 0xfffffffc00f08947 */ /* 0x004fea000383ffff */
.L_x_308:
[----:B------:R-:W-:Y:S05]  /*bd30*/  BSYNC B0 ;  /* 0x0000000000007941 */ /* 0x000fea0003800000 */
.L_x_307:
[----:B------:R-:W-:Y:S05]  /*bd40*/  EXIT ;  /* 0x000000000000794d */ /* 0x000fea0003800000 */
.L_x_21:
[----:B---3--:R3:W4:Y:S02]  /*bd50*/  SYNCS.PHASECHK.TRANS64.TRYWAIT P1, [R3+URZ], R0 ;  /* 0x00000000030075a7 */ /* 0x008724000802017f */
[----:B----4-:R-:W-:Y:S05]  /*bd60*/  @!P1 NANOSLEEP.SYNCS 0x989680 ;  /* 0x009896800000995d */ /* 0x010fea0003900000 */
[----:B------:R-:W4:Y:S02]  /*bd70*/  @!P1 SYNCS.PHASECHK.TRANS64 P1, [R3+URZ], R0 ;  /* 0x00000000030095a7 */ /* 0x000f24000802007f */
[----:B----4-:R-:W-:Y:S05]  /*bd80*/  @!P1 BRA `(.L_x_21) ;  /* 0xfffffffc00f09947 */ /* 0x010fea000383ffff */
[----:B------:R-:W-:Y:S05]  /*bd90*/  BRA `(.L_x_20) ;  /* 0xffffff5400d87947 */ /* 0x000fea000383ffff */
.L_x_26:
[----:B-1----:R1:W2:Y:S02]  /*bda0*/  SYNCS.PHASECHK.TRANS64.TRYWAIT P1, [R5+URZ], R4 ;  /* 0x00000004050075a7 */ /* 0x0022a4000802017f */
[----:B--2---:R-:W-:Y:S05]  /*bdb0*/  @!P1 NANOSLEEP.SYNCS 0x989680 ;  /* 0x009896800000995d */ /* 0x004fea0003900000 */
[----:B------:R-:W2:Y:S02]  /*bdc0*/  @!P1 SYNCS.PHASECHK.TRANS64 P1, [R5+URZ], R4 ;  /* 0x00000004050095a7 */ /* 0x000ea4000802007f */
[----:B--2---:R-:W-:Y:S05]  /*bdd0*/  @!P1 BRA `(.L_x_26) ;  /* 0xfffffffc00f09947 */ /* 0x004fea000383ffff */
[----:B------:R-:W-:Y:S05]  /*bde0*/  BRA `(.L_x_25) ;  /* 0xffffff5c00547947 */ /* 0x000fea000383ffff */
.L_x_295:
[----:B------:R-:W-:Y:S01]  /*bdf0*/  BSSY B1, `(.L_x_312) ;  /* 0x0000006000017945 */ /* 0x000fe20003800000 */
[----:B------:R-:W-:-:S07]  /*be00*/  IMAD.MOV.U32 R15, RZ, RZ, -0x1 ;  /* 0xffffffffff0f7424 */ /* 0x000fce00078e00ff */
[----:B------:R-:W-:Y:S05]  /*be10*/  WARPSYNC.COLLECTIVE R15, `(.L_x_313) ;  /* 0x000000000f0c7348 */ /* 0x000fea0003c00000 */
[----:B------:R-:W-:Y:S02]  /*be20*/  ELECT P6, UR62, PT ;  /* 0x00000000003e782f */ /* 0x000fe400038c0000 */
[----:B------:R-:W-:Y:S01]  /*be30*/  MOV R14, UR62 ;  /* 0x0000003e000e7c02 */ /* 0x000fe20008000f00 */
[----:B------:R-:W-:Y:S10]  /*be40*/  ENDCOLLECTIVE ;  /* 0x000000000000791b */ /* 0x000ff40003800000 */
.L_x_313:
[----:B------:R-:W-:Y:S05]  /*be50*/  BSYNC B1 ;  /* 0x0000000000017941 */ /* 0x000fea0003800000 */
.L_x_312:
[----:B------:R-:W-:Y:S05]  /*be60*/  BRA `(.L_x_314) ;  /* 0xfffffff0004c7947 */ /* 0x000fea000383ffff */
.L_x_298:
[----:B-1----:R1:W2:Y:S02]  /*be70*/  SYNCS.PHASECHK.TRANS64.TRYWAIT P0, [R20+URZ+0x10], R7 ;  /* 0x00001007140075a7 */ /* 0x0022a4000800017f */
[----:B--2---:R-:W-:Y:S05]  /*be80*/  @!P0 NANOSLEEP.SYNCS 0x989680 ;  /* 0x009896800000895d */ /* 0x004fea0003900000 */
[----:B------:R-:W2:Y:S02]  /*be90*/  @!P0 SYNCS.PHASECHK.TRANS64 P0, [R20+URZ+0x10], R7 ;  /* 0x00001007140085a7 */ /* 0x000ea4000800007f */
[----:B--2---:R-:W-:Y:S05]  /*bea0*/  @!P0 BRA `(.L_x_298) ;  /* 0xfffffffc00f08947 */ /* 0x004fea000383ffff */
[----:B------:R-:W-:Y:S05]  /*beb0*/  BRA `(.L_x_315) ;  /* 0xfffffff000887947 */ /* 0x000fea000383ffff */
.L_x_306:
[----:B------:R-:W-:Y:S01]  /*bec0*/  BSSY B0, `(.L_x_316) ;  /* 0x0000006000007945 */ /* 0x000fe20003800000 */
[----:B------:R-:W-:-:S07]  /*bed0*/  IMAD.MOV.U32 R15, RZ, RZ, -0x1 ;  /* 0xffffffffff0f7424 */ /* 0x000fce00078e00ff */
[----:B------:R-:W-:Y:S05]  /*bee0*/  WARPSYNC.COLLECTIVE R15, `(.L_x_317) ;  /* 0x000000000f0c7348 */ /* 0x000fea0003c00000 */
[----:B------:R-:W-:Y:S02]  /*bef0*/  ELECT P6, UR62, PT ;  /* 0x00000000003e782f */ /* 0x000fe400038c0000 */
[----:B------:R-:W-:Y:S01]  /*bf00*/  MOV R14, UR62 ;  /* 0x0000003e000e7c02 */ /* 0x000fe20008000f00 */
[----:B------:R-:W-:Y:S10]  /*bf10*/  ENDCOLLECTIVE ;  /* 0x000000000000791b */ /* 0x000ff40003800000 */
.L_x_317:
[----:B------:R-:W-:Y:S05]  /*bf20*/  BSYNC B0 ;  /* 0x0000000000007941 */ /* 0x000fea0003800000 */
.L_x_316:
[----:B------:R-:W-:Y:S05]  /*bf30*/  BRA `(.L_x_318) ;  /* 0xfffffffc00187947 */ /* 0x000fea000383ffff */
.L_x_310:
[----:B0-----:R0:W1:Y:S02]  /*bf40*/  SYNCS.PHASECHK.TRANS64.TRYWAIT P0, [R5+URZ], R2 ;  /* 0x00000002050075a7 */ /* 0x001064000800017f */
[----:B-1----:R-:W-:Y:S05]  /*bf50*/  @!P0 NANOSLEEP.SYNCS 0x989680 ;  /* 0x009896800000895d */ /* 0x002fea0003900000 */
[----:B------:R-:W1:Y:S02]  /*bf60*/  @!P0 SYNCS.PHASECHK.TRANS64 P0, [R5+URZ], R2 ;  /* 0x00000002050085a7 */ /* 0x000e64000800007f */
[----:B-1----:R-:W-:Y:S05]  /*bf70*/  @!P0 BRA `(.L_x_310) ;  /* 0xfffffffc00f08947 */ /* 0x002fea000383ffff */
[----:B------:R-:W-:Y:S05]  /*bf80*/  BRA `(.L_x_319) ;  /* 0xfffffffc00507947 */ /* 0x000fea000383ffff */
.L_x_320:
[----:B------:R-:W-:-:S00]  /*bf90*/  BRA `(.L_x_320) ;  /* 0xfffffffc00fc7947 */ /* 0x000fc0000383ffff */
[----:B------:R-:W-:-:S00]  /*bfa0*/  NOP ;  /* 0x0000000000007918 */ /* 0x000fc00000000000 */
        /* <DEDUP_REMOVED lines=13> */
.L_x_321:


//--------------------- .nv.global.init           --------------------------
	.section	.nv.global.init,"aw",@progbits
.nv.global.init:
	.type		$str$22,@object
	.size		$str$22,($str$23 - $str$22)
$str$22:
        /*0000*/ 	.byte	0x6b, 0x5f, 0x74, 0x69, 0x6c, 0x65, 0x5f, 0x63, 0x6f, 0x75, 0x6e, 0x74, 0x20, 0x3e, 0x3d, 0x20
        /*0010*/ 	.byte	0x31, 0x00
	.type		$str$23,@object
	.size		$str$23,(__unnamed_1 - $str$23)
$str$23:
        /*0012*/ 	.byte	0x2f, 0x74, 0x6d, 0x70, 0x2f, 0x63, 0x75, 0x74, 0x6c, 0x61, 0x73, 0x73, 0x5f, 0x73, 0x77, 0x65
        /*0022*/ 	.byte	0x65, 0x70, 0x5f, 0x73, 0x72, 0x63, 0x2f, 0x69, 0x6e, 0x63, 0x6c, 0x75, 0x64, 0x65, 0x2f, 0x63
        /*0032*/ 	.byte	0x75, 0x74, 0x6c, 0x61, 0x73, 0x73, 0x2f, 0x67, 0x65, 0x6d, 0x6d, 0x2f, 0x63, 0x6f, 0x6c, 0x6c
        /*0042*/ 	.byte	0x65, 0x63, 0x74, 0x69, 0x76, 0x65, 0x2f, 0x73, 0x6d, 0x39, 0x30, 0x5f, 0x6d, 0x6d, 0x61, 0x5f
        /*0052*/ 	.byte	0x74, 0x6d, 0x61, 0x5f, 0x67, 0x6d, 0x6d, 0x61, 0x5f, 0x73, 0x73, 0x5f, 0x77, 0x61, 0x72, 0x70
        /*0062*/ 	.byte	0x73, 0x70, 0x65, 0x63, 0x69, 0x61, 0x6c, 0x69, 0x7a, 0x65, 0x64, 0x2e, 0x68, 0x70, 0x70, 0x00
	.type		__unnamed_1,@object
	.size		__unnamed_1,(.L_0 - __unnamed_1)
__unnamed_1:
        /*0072*/ 	.byte	0x76, 0x6f, 0x69, 0x64, 0x20, 0x63, 0x75, 0x74, 0x6c, 0x61, 0x73, 0x73, 0x3a, 0x3a, 0x67, 0x65
        /* <DEDUP_REMOVED lines=181> */
        /*0bd2*/ 	.byte	0x00
.L_0:


//--------------------- .nv.shared._ZN7cutlass13device_kernelINS_4gemm6kernel13GemmUniversalIN4cute5tupleIJiiiiEEENS1_10collective13CollectiveMmaINS1_34MainloopSm90TmaGmmaWarpSpecializedILi2ENS5_IJNS4_1CILi4EEESB_NSA_ILi1EEEEEENS1_35KernelTmaWarpSpecializedCooperativeEEENS5_IJNSA_ILi128EEENSA_ILi256EEESG_EEENS_6half_tENS5_IJlSC_lEEESJ_SK_NS4_8TiledMMAINS4_8MMA_AtomIJNS4_4SM904GMMA26MMA_64x256x16_F32F16F16_SSILNSO_5MajorE0ELSQ_0ELNSO_7ScaleInE1ELSR_1EEEEEENS4_6LayoutINS5_IJNSA_ILi2EEESC_SC_EEENS5_IJSC_NSA_ILi0EEESX_EEEEENS5_IJNS4_10UnderscoreES10_S10_EEEEENS4_23SM90_TMA_LOAD_MULTICASTENS4_14ComposedLayoutINS4_7SwizzleILi3ELi4ELi3EEENS4_18smem_ptr_flag_bitsILi16EEENSU_INS5_IJNSA_ILi8EEENSA_ILi64EEEEEENS5_IJS1A_SC_EEEEEEEvNS4_8identityES13_S1E_vS1F_EENS_8epilogue10collective6detail29Sm90TmaWarpSpecializedAdapterINS1I_15DefaultEpilogueISJ_SK_SK_NS1H_6thread17LinearCombinationISJ_Li1EffLNS1M_9ScaleType4KindE0ELNS_15FloatRoundStyleE2ESJ_EENS1_15EpilogueDefaultEEEEEvvEEEEvNT_6ParamsE --------------------------
	.section	.nv.shared._ZN7cutlass13device_kernelINS_4gemm6kernel13GemmUniversalIN4cute5tupleIJiiiiEEENS1_10collective13CollectiveMmaINS1_34MainloopSm90TmaGmmaWarpSpecializedILi2ENS5_IJNS4_1CILi4EEESB_NSA_ILi1EEEEEENS1_35KernelTmaWarpSpecializedCooperativeEEENS5_IJNSA_ILi128EEENSA_ILi256EEESG_EEENS_6half_tENS5_IJlSC_lEEESJ_SK_NS4_8TiledMMAINS4_8MMA_AtomIJNS4_4SM904GMMA26MMA_64x256x16_F32F16F16_SSILNSO_5MajorE0ELSQ_0ELNSO_7ScaleInE1ELSR_1EEEEEENS4_6LayoutINS5_IJNSA_ILi2EEESC_SC_EEENS5_IJSC_NSA_ILi0EEESX_EEEEENS5_IJNS4_10UnderscoreES10_S10_EEEEENS4_23SM90_TMA_LOAD_MULTICASTENS4_14ComposedLayoutINS4_7SwizzleILi3ELi4ELi3EEENS4_18smem_ptr_flag_bitsILi16EEENSU_INS5_IJNSA_ILi8EEENSA_ILi64EEEEEENS5_IJS1A_SC_EEEEEEEvNS4_8identityES13_S1E_vS1F_EENS_8epilogue10collective6detail29Sm90TmaWarpSpecializedAdapterINS1I_15DefaultEpilogueISJ_SK_SK_NS1H_6thread17LinearCombinationISJ_Li1EffLNS1M_9ScaleType4KindE0ELNS_15FloatRoundStyleE2ESJ_EENS1_15EpilogueDefaultEEEEEvvEEEEvNT_6ParamsE,"aw",@nobits
	.sectionflags	@""
	.align	16
	.zero		1024


//--------------------- .nv.shared.reserved.0     --------------------------
	.section	.nv.shared.reserved.0,"aw",@nobits
	.weak		__nv_reservedSMEM_offset_0_alias
	.size		__nv_reservedSMEM_offset_0_alias, 0, 0
	.other		__nv_reservedSMEM_offset_0_alias,@"STO_CUDA_RESERVED_SHARED STV_DEFAULT"
__nv_reservedSMEM_offset_0_alias:
	.zero		0


//--------------------- .nv.global                --------------------------
	.section	.nv.global,"aw",@nobits
.nv.global:
	.type		_ZN40_INTERNAL_fe9b8a0e_4_k_cu_15821519_295204cute1_E,@object
	.size		_ZN40_INTERNAL_fe9b8a0e_4_k_cu_15821519_295204cute1_E,(_ZN40_INTERNAL_fe9b8a0e_4_k_cu_15821519_295204cuda3std3__45__cpo6cbeginE - _ZN40_INTERNAL_fe9b8a0e_4_k_cu_15821519_295204cute1_E)
_ZN40_INTERNAL_fe9b8a0e_4_k_cu_15821519_295204cute1_E:
	.zero		1
	.type		_ZN40_INTERNAL_fe9b8a0e_4_k_cu_15821519_295204cuda3std3__45__cpo6cbeginE,@object
	.size		_ZN40_INTERNAL_fe9b8a0e_4_k_cu_15821519_295204cuda3std3__45__cpo6cbeginE,(_ZN40_INTERNAL_fe9b8a0e_4_k_cu_15821519_295204cuda3std3__48in_placeE - _ZN40_INTERNAL_fe9b8a0e_4_k_cu_15821519_295204cuda3std3__45__cpo6cbeginE)
_ZN40_INTERNAL_fe9b8a0e_4_k_cu_15821519_295204cuda3std3__45__cpo6cbeginE:
	.zero		1
	.type		_ZN40_INTERNAL_fe9b8a0e_4_k_cu_15821519_295204cuda3std3__48in_placeE,@object
	.size		_ZN40_INTERNAL_fe9b8a0e_4_k_cu_15821519_295204cuda3std3__48in_placeE,(_ZN40_INTERNAL_fe9b8a0e_4_k_cu_15821519_295204cuda3std6ranges3__45__cpo9iter_moveE - _ZN40_INTERNAL_fe9b8a0e_4_k_cu_15821519_295204cuda3std3__48in_placeE)
_ZN40_INTERNAL_fe9b8a0e_4_k_cu_15821519_295204cuda3std3__48in_placeE:
	.zero		1
	.type		_ZN40_INTERNAL_fe9b8a0e_4_k_cu_15821519_295204cuda3std6ranges3__45__cpo9iter_moveE,@object
	.size		_ZN40_INTERNAL_fe9b8a0e_4_k_cu_15821519_295204cuda3std6ranges3__45__cpo9iter_moveE,(_ZN40_INTERNAL_fe9b8a0e_4_k_cu_15821519_295204cuda3std3__45__cpo5beginE - _ZN40_INTERNAL_fe9b8a0e_4_k_cu_15821519_295204cuda3std6ranges3__45__cpo9iter_moveE)
_ZN40_INTERNAL_fe9b8a0e_4_k_cu_15821519_295204cuda3std6ranges3__45__cpo9iter_moveE:
	.zero		1
	.type		_ZN40_INTERNAL_fe9b8a0e_4_k_cu_15821519_295204cuda3std3__45__cpo5beginE,@object
	.size		_ZN40_INTERNAL_fe9b8a0e_4_k_cu_15821519_295204cuda3std3__45__cpo5beginE,(_ZN40_INTERNAL_fe9b8a0e_4_k_cu_15821519_295204cuda3std3__442_GLOBAL__N__fe9b8a0e_4_k_cu_15821519_295206ignoreE - _ZN40_INTERNAL_fe9b8a0e_4_k_cu_15821519_295204cuda3std3__45__cpo5beginE)
_ZN40_INTERNAL_fe9b8a0e_4_k_cu_15821519_295204cuda3std3__45__cpo5beginE:
	.zero		1
	.type		_ZN40_INTERNAL_fe9b8a0e_4_k_cu_15821519_295204cuda3std3__442_GLOBAL__N__fe9b8a0e_4_k_cu_15821519_295206ignoreE,@object
	.size		_ZN40_INTERNAL_fe9b8a0e_4_k_cu_15821519_295204cuda3std3__442_GLOBAL__N__fe9b8a0e_4_k_cu_15821519_295206ignoreE,(_ZN40_INTERNAL_fe9b8a0e_4_k_cu_15821519_295204cute7productE - _ZN40_INTERNAL_fe9b8a0e_4_k_cu_15821519_295204cuda3std3__442_GLOBAL__N__fe9b8a0e_4_k_cu_15821519_295206ignoreE)
_ZN40_INTERNAL_fe9b8a0e_4_k_cu_15821519_295204cuda3std3__442_GLOBAL__N__fe9b8a0e_4_k_cu_15821519_295206ignoreE:
	.zero		1
	.type		_ZN40_INTERNAL_fe9b8a0e_4_k_cu_15821519_295204cute7productE,@object
	.size		_ZN40_INTERNAL_fe9b8a0e_4_k_cu_15821519_295204cute7productE,(_ZN40_INTERNAL_fe9b8a0e_4_k_cu_15821519_295204cuda3std3__45__cpo3endE - _ZN40_INTERNAL_fe9b8a0e_4_k_cu_15821519_295204cute7productE)
_ZN40_INTERNAL_fe9b8a0e_4_k_cu_15821519_295204cute7productE:
	.zero		1
	.type		_ZN40_INTERNAL_fe9b8a0e_4_k_cu_15821519_295204cuda3std3__45__cpo3endE,@object
	.size		_ZN40_INTERNAL_fe9b8a0e_4_k_cu_15821519_295204cuda3std3__45__cpo3endE,(_ZN40_INTERNAL_fe9b8a0e_4_k_cu_15821519_295204cuda3std3__419piecewise_constructE - _ZN40_INTERNAL_fe9b8a0e_4_k_cu_15821519_295204cuda3std3__45__cpo3endE)
_ZN40_INTERNAL_fe9b8a0e_4_k_cu_15821519_295204cuda3std3__45__cpo3endE:
	.zero		1
	.type		_ZN40_INTERNAL_fe9b8a0e_4_k_cu_15821519_295204cuda3std3__419piecewise_constructE,@object
	.size		_ZN40_INTERNAL_fe9b8a0e_4_k_cu_15821519_295204cuda3std3__419piecewise_constructE,(_ZN40_INTERNAL_fe9b8a0e_4_k_cu_15821519_295204cuda3std3__45__cpo4cendE - _ZN40_INTERNAL_fe9b8a0e_4_k_cu_15821519_295204cuda3std3__419piecewise_constructE)
_ZN40_INTERNAL_fe9b8a0e_4_k_cu_15821519_295204cuda3std3__419piecewise_constructE:
	.zero		1
	.type		_ZN40_INTERNAL_fe9b8a0e_4_k_cu_15821519_295204cuda3std3__45__cpo4cendE,@object
	.size		_ZN40_INTERNAL_fe9b8a0e_4_k_cu_15821519_295204cuda3std3__45__cpo4cendE,(_ZN40_INTERNAL_fe9b8a0e_4_k_cu_15821519_295204cuda3std6ranges3__45__cpo4swapE - _ZN40_INTERNAL_fe9b8a0e_4_k_cu_15821519_295204cuda3std3__45__cpo4cendE)
_ZN40_INTERNAL_fe9b8a0e_4_k_cu_15821519_295204cuda3std3__45__cpo4cendE:
	.zero		1
	.type		_ZN40_INTERNAL_fe9b8a0e_4_k_cu_15821519_295204cuda3std6ranges3__45__cpo4swapE,@object
	.size		_ZN40_INTERNAL_fe9b8a0e_4_k_cu_15821519_295204cuda3std6ranges3__45__cpo4swapE,(.L_8 - _ZN40_INTERNAL_fe9b8a0e_4_k_cu_15821519_295204cuda3std6ranges3__45__cpo4swapE)
_ZN40_INTERNAL_fe9b8a0e_4_k_cu_15821519_295204cuda3std6ranges3__45__cpo4swapE:
	.zero		1
.L_8:


//--------------------- .nv.constant0._ZN7cutlass13device_kernelINS_4gemm6kernel13GemmUniversalIN4cute5tupleIJiiiiEEENS1_10collective13CollectiveMmaINS1_34MainloopSm90TmaGmmaWarpSpecializedILi2ENS5_IJNS4_1CILi4EEESB_NSA_ILi1EEEEEENS1_35KernelTmaWarpSpecializedCooperativeEEENS5_IJNSA_ILi128EEENSA_ILi256EEESG_EEENS_6half_tENS5_IJlSC_lEEESJ_SK_NS4_8TiledMMAINS4_8MMA_AtomIJNS4_4SM904GMMA26MMA_64x256x16_F32F16F16_SSILNSO_5MajorE0ELSQ_0ELNSO_7ScaleInE1ELSR_1EEEEEENS4_6LayoutINS5_IJNSA_ILi2EEESC_SC_EEENS5_IJSC_NSA_ILi0EEESX_EEEEENS5_IJNS4_10UnderscoreES10_S10_EEEEENS4_23SM90_TMA_LOAD_MULTICASTENS4_14ComposedLayoutINS4_7SwizzleILi3ELi4ELi3EEENS4_18smem_ptr_flag_bitsILi16EEENSU_INS5_IJNSA_ILi8EEENSA_ILi64EEEEEENS5_IJS1A_SC_EEEEEEEvNS4_8identityES13_S1E_vS1F_EENS_8epilogue10collective6detail29Sm90TmaWarpSpecializedAdapterINS1I_15DefaultEpilogueISJ_SK_SK_NS1H_6thread17LinearCombinationISJ_Li1EffLNS1M_9ScaleType4KindE0ELNS_15FloatRoundStyleE2ESJ_EENS1_15EpilogueDefaultEEEEEvvEEEEvNT_6ParamsE --------------------------
	.section	.nv.constant0._ZN7cutlass13device_kernelINS_4gemm6kernel13GemmUniversalIN4cute5tupleIJiiiiEEENS1_10collective13CollectiveMmaINS1_34MainloopSm90TmaGmmaWarpSpecializedILi2ENS5_IJNS4_1CILi4EEESB_NSA_ILi1EEEEEENS1_35KernelTmaWarpSpecializedCooperativeEEENS5_IJNSA_ILi128EEENSA_ILi256EEESG_EEENS_6half_tENS5_IJlSC_lEEESJ_SK_NS4_8TiledMMAINS4_8MMA_AtomIJNS4_4SM904GMMA26MMA_64x256x16_F32F16F16_SSILNSO_5MajorE0ELSQ_0ELNSO_7ScaleInE1ELSR_1EEEEEENS4_6LayoutINS5_IJNSA_ILi2EEESC_SC_EEENS5_IJSC_NSA_ILi0EEESX_EEEEENS5_IJNS4_10UnderscoreES10_S10_EEEEENS4_23SM90_TMA_LOAD_MULTICASTENS4_14ComposedLayoutINS4_7SwizzleILi3ELi4ELi3EEENS4_18smem_ptr_flag_bitsILi16EEENSU_INS5_IJNSA_ILi8EEENSA_ILi64EEEEEENS5_IJS1A_SC_EEEEEEEvNS4_8identityES13_S1E_vS1F_EENS_8epilogue10collective6detail29Sm90TmaWarpSpecializedAdapterINS1I_15DefaultEpilogueISJ_SK_SK_NS1H_6thread17LinearCombinationISJ_Li1EffLNS1M_9ScaleType4KindE0ELNS_15FloatRoundStyleE2ESJ_EENS1_15EpilogueDefaultEEEEEvvEEEEvNT_6ParamsE,"a",@progbits
	.sectionflags	@""
	.align	4
.nv.constant0._ZN7cutlass13device_kernelINS_4gemm6kernel13GemmUniversalIN4cute5tupleIJiiiiEEENS1_10collective13CollectiveMmaINS1_34MainloopSm90TmaGmmaWarpSpecializedILi2ENS5_IJNS4_1CILi4EEESB_NSA_ILi1EEEEEENS1_35KernelTmaWarpSpecializedCooperativeEEENS5_IJNSA_ILi128EEENSA_ILi256EEESG_EEENS_6half_tENS5_IJlSC_lEEESJ_SK_NS4_8TiledMMAINS4_8MMA_AtomIJNS4_4SM904GMMA26MMA_64x256x16_F32F16F16_SSILNSO_5MajorE0ELSQ_0ELNSO_7ScaleInE1ELSR_1EEEEEENS4_6LayoutINS5_IJNSA_ILi2EEESC_SC_EEENS5_IJSC_NSA_ILi0EEESX_EEEEENS5_IJNS4_10UnderscoreES10_S10_EEEEENS4_23SM90_TMA_LOAD_MULTICASTENS4_14ComposedLayoutINS4_7SwizzleILi3ELi4ELi3EEENS4_18smem_ptr_flag_bitsILi16EEENSU_INS5_IJNSA_ILi8EEENSA_ILi64EEEEEENS5_IJS1A_SC_EEEEEEEvNS4_8identityES13_S1E_vS1F_EENS_8epilogue10collective6detail29Sm90TmaWarpSpecializedAdapterINS1I_15DefaultEpilogueISJ_SK_SK_NS1H_6thread17LinearCombinationISJ_Li1EffLNS1M_9ScaleType4KindE0ELNS_15FloatRoundStyleE2ESJ_EENS1_15EpilogueDefaultEEEEEvvEEEEvNT_6ParamsE:
	.zero		1664


//--------------------- SYMBOLS --------------------------

	.type		.nv.reservedSmem.offset0,@object
	.size		.nv.reservedSmem.offset0,0x4
	.type		__assertfail,@function
